//
// Generated by NVIDIA NVVM Compiler
//
// Compiler Build ID: CL-36424714
// Cuda compilation tools, release 13.0, V13.0.88
// Based on NVVM 20.0.0
//

.version 9.0
.target sm_100
.address_size 64

	// .globl	_Z13low_intensityPfPKfi
// _ZZ23shared_memory_intensivePfPKfiE4smem has been demoted

.visible .entry _Z13low_intensityPfPKfi(
	.param .u64 .ptr .align 1 _Z13low_intensityPfPKfi_param_0,
	.param .u64 .ptr .align 1 _Z13low_intensityPfPKfi_param_1,
	.param .u32 _Z13low_intensityPfPKfi_param_2
)
{
	.reg .pred 	%p<2>;
	.reg .b32 	%r<6>;
	.reg .b32 	%f<3>;
	.reg .b64 	%rd<8>;

	ld.param.u64 	%rd1, [_Z13low_intensityPfPKfi_param_0];
	ld.param.u64 	%rd2, [_Z13low_intensityPfPKfi_param_1];
	ld.param.u32 	%r2, [_Z13low_intensityPfPKfi_param_2];
	mov.u32 	%r3, %ctaid.x;
	mov.u32 	%r4, %ntid.x;
	mov.u32 	%r5, %tid.x;
	mad.lo.s32 	%r1, %r3, %r4, %r5;
	setp.ge.s32 	%p1, %r1, %r2;
	@%p1 bra 	$L__BB0_2;
	cvta.to.global.u64 	%rd3, %rd2;
	cvta.to.global.u64 	%rd4, %rd1;
	mul.wide.s32 	%rd5, %r1, 4;
	add.s64 	%rd6, %rd3, %rd5;
	ld.global.nc.f32 	%f1, [%rd6];
	add.f32 	%f2, %f1, 0f3F800000;
	add.s64 	%rd7, %rd4, %rd5;
	st.global.f32 	[%rd7], %f2;
$L__BB0_2:
	ret;

}
	// .globl	_Z16medium_intensityPfPKfi
.visible .entry _Z16medium_intensityPfPKfi(
	.param .u64 .ptr .align 1 _Z16medium_intensityPfPKfi_param_0,
	.param .u64 .ptr .align 1 _Z16medium_intensityPfPKfi_param_1,
	.param .u32 _Z16medium_intensityPfPKfi_param_2
)
{
	.reg .pred 	%p<2>;
	.reg .b32 	%r<6>;
	.reg .b32 	%f<8>;
	.reg .b64 	%rd<8>;

	ld.param.u64 	%rd1, [_Z16medium_intensityPfPKfi_param_0];
	ld.param.u64 	%rd2, [_Z16medium_intensityPfPKfi_param_1];
	ld.param.u32 	%r2, [_Z16medium_intensityPfPKfi_param_2];
	mov.u32 	%r3, %ctaid.x;
	mov.u32 	%r4, %ntid.x;
	mov.u32 	%r5, %tid.x;
	mad.lo.s32 	%r1, %r3, %r4, %r5;
	setp.ge.s32 	%p1, %r1, %r2;
	@%p1 bra 	$L__BB1_2;
	cvta.to.global.u64 	%rd3, %rd2;
	cvta.to.global.u64 	%rd4, %rd1;
	mul.wide.s32 	%rd5, %r1, 4;
	add.s64 	%rd6, %rd3, %rd5;
	ld.global.nc.f32 	%f1, [%rd6];
	fma.rn.f32 	%f2, %f1, %f1, %f1;
	fma.rn.f32 	%f3, %f2, 0f40000000, 0fBF800000;
	mul.f32 	%f4, %f3, 0f3F000000;
	fma.rn.f32 	%f5, %f3, %f3, %f4;
	fma.rn.f32 	%f6, %f5, %f5, %f5;
	add.f32 	%f7, %f6, 0f3F800000;
	add.s64 	%rd7, %rd4, %rd5;
	st.global.f32 	[%rd7], %f7;
$L__BB1_2:
	ret;

}
	// .globl	_Z14high_intensityPfPKfi
.visible .entry _Z14high_intensityPfPKfi(
	.param .u64 .ptr .align 1 _Z14high_intensityPfPKfi_param_0,
	.param .u64 .ptr .align 1 _Z14high_intensityPfPKfi_param_1,
	.param .u32 _Z14high_intensityPfPKfi_param_2
)
{
	.reg .pred 	%p<2>;
	.reg .b32 	%r<6>;
	.reg .b32 	%f<32>;
	.reg .b64 	%rd<8>;

	ld.param.u64 	%rd1, [_Z14high_intensityPfPKfi_param_0];
	ld.param.u64 	%rd2, [_Z14high_intensityPfPKfi_param_1];
	ld.param.u32 	%r2, [_Z14high_intensityPfPKfi_param_2];
	mov.u32 	%r3, %ctaid.x;
	mov.u32 	%r4, %ntid.x;
	mov.u32 	%r5, %tid.x;
	mad.lo.s32 	%r1, %r3, %r4, %r5;
	setp.ge.s32 	%p1, %r1, %r2;
	@%p1 bra 	$L__BB2_2;
	cvta.to.global.u64 	%rd3, %rd1;
	cvta.to.global.u64 	%rd4, %rd2;
	mul.wide.s32 	%rd5, %r1, 4;
	add.s64 	%rd6, %rd4, %rd5;
	ld.global.nc.f32 	%f1, [%rd6];
	fma.rn.f32 	%f2, %f1, %f1, %f1;
	fma.rn.f32 	%f3, %f2, %f2, 0f3F800000;
	sqrt.rn.f32 	%f4, %f3;
	fma.rn.f32 	%f5, %f4, %f4, %f4;
	fma.rn.f32 	%f6, %f5, %f5, 0f3F800000;
	sqrt.rn.f32 	%f7, %f6;
	fma.rn.f32 	%f8, %f7, %f7, %f7;
	fma.rn.f32 	%f9, %f8, %f8, 0f3F800000;
	sqrt.rn.f32 	%f10, %f9;
	fma.rn.f32 	%f11, %f10, %f10, %f10;
	fma.rn.f32 	%f12, %f11, %f11, 0f3F800000;
	sqrt.rn.f32 	%f13, %f12;
	fma.rn.f32 	%f14, %f13, %f13, %f13;
	fma.rn.f32 	%f15, %f14, %f14, 0f3F800000;
	sqrt.rn.f32 	%f16, %f15;
	fma.rn.f32 	%f17, %f16, %f16, %f16;
	fma.rn.f32 	%f18, %f17, %f17, 0f3F800000;
	sqrt.rn.f32 	%f19, %f18;
	fma.rn.f32 	%f20, %f19, %f19, %f19;
	fma.rn.f32 	%f21, %f20, %f20, 0f3F800000;
	sqrt.rn.f32 	%f22, %f21;
	fma.rn.f32 	%f23, %f22, %f22, %f22;
	fma.rn.f32 	%f24, %f23, %f23, 0f3F800000;
	sqrt.rn.f32 	%f25, %f24;
	fma.rn.f32 	%f26, %f25, %f25, %f25;
	fma.rn.f32 	%f27, %f26, %f26, 0f3F800000;
	sqrt.rn.f32 	%f28, %f27;
	fma.rn.f32 	%f29, %f28, %f28, %f28;
	fma.rn.f32 	%f30, %f29, %f29, 0f3F800000;
	sqrt.rn.f32 	%f31, %f30;
	add.s64 	%rd7, %rd3, %rd5;
	st.global.f32 	[%rd7], %f31;
$L__BB2_2:
	ret;

}
	// .globl	_Z16divergent_kernelPfPKfi
.visible .entry _Z16divergent_kernelPfPKfi(
	.param .u64 .ptr .align 1 _Z16divergent_kernelPfPKfi_param_0,
	.param .u64 .ptr .align 1 _Z16divergent_kernelPfPKfi_param_1,
	.param .u32 _Z16divergent_kernelPfPKfi_param_2
)
{
	.reg .pred 	%p<3>;
	.reg .b32 	%r<7>;
	.reg .b32 	%f<9>;
	.reg .b64 	%rd<9>;

	ld.param.u64 	%rd1, [_Z16divergent_kernelPfPKfi_param_0];
	ld.param.u64 	%rd2, [_Z16divergent_kernelPfPKfi_param_1];
	ld.param.u32 	%r3, [_Z16divergent_kernelPfPKfi_param_2];
	mov.u32 	%r4, %ctaid.x;
	mov.u32 	%r5, %ntid.x;
	mov.u32 	%r1, %tid.x;
	mad.lo.s32 	%r2, %r4, %r5, %r1;
	setp.ge.s32 	%p1, %r2, %r3;
	@%p1 bra 	$L__BB3_5;
	cvta.to.global.u64 	%rd3, %rd2;
	mul.wide.s32 	%rd4, %r2, 4;
	add.s64 	%rd5, %rd3, %rd4;
	ld.global.nc.f32 	%f1, [%rd5];
	and.b32  	%r6, %r1, 1;
	setp.eq.b32 	%p2, %r6, 1;
	@%p2 bra 	$L__BB3_3;
	fma.rn.f32 	%f7, %f1, %f1, %f1;
	add.f32 	%f8, %f7, %f7;
	bra.uni 	$L__BB3_4;
$L__BB3_3:
	add.f32 	%f5, %f1, %f1;
	add.f32 	%f6, %f1, %f5;
	fma.rn.f32 	%f8, %f6, 0f3F000000, 0f3F800000;
$L__BB3_4:
	cvta.to.global.u64 	%rd6, %rd1;
	add.s64 	%rd8, %rd6, %rd4;
	st.global.f32 	[%rd8], %f8;
$L__BB3_5:
	ret;

}
	// .globl	_Z14uniform_kernelPfPKfi
.visible .entry _Z14uniform_kernelPfPKfi(
	.param .u64 .ptr .align 1 _Z14uniform_kernelPfPKfi_param_0,
	.param .u64 .ptr .align 1 _Z14uniform_kernelPfPKfi_param_1,
	.param .u32 _Z14uniform_kernelPfPKfi_param_2
)
{
	.reg .pred 	%p<3>;
	.reg .b32 	%r<11>;
	.reg .b32 	%f<9>;
	.reg .b64 	%rd<9>;

	ld.param.u64 	%rd1, [_Z14uniform_kernelPfPKfi_param_0];
	ld.param.u64 	%rd2, [_Z14uniform_kernelPfPKfi_param_1];
	ld.param.u32 	%r2, [_Z14uniform_kernelPfPKfi_param_2];
	mov.u32 	%r3, %ctaid.x;
	mov.u32 	%r4, %ntid.x;
	mov.u32 	%r5, %tid.x;
	mad.lo.s32 	%r1, %r3, %r4, %r5;
	setp.ge.s32 	%p1, %r1, %r2;
	@%p1 bra 	$L__BB4_5;
	cvta.to.global.u64 	%rd3, %rd2;
	mul.wide.s32 	%rd4, %r1, 4;
	add.s64 	%rd5, %rd3, %rd4;
	ld.global.nc.f32 	%f1, [%rd5];
	shr.s32 	%r6, %r1, 31;
	shr.u32 	%r7, %r6, 27;
	add.s32 	%r8, %r1, %r7;
	shr.u32 	%r9, %r8, 5;
	and.b32  	%r10, %r9, 1;
	setp.eq.b32 	%p2, %r10, 1;
	@%p2 bra 	$L__BB4_3;
	fma.rn.f32 	%f7, %f1, %f1, %f1;
	add.f32 	%f8, %f7, %f7;
	bra.uni 	$L__BB4_4;
$L__BB4_3:
	add.f32 	%f5, %f1, %f1;
	add.f32 	%f6, %f1, %f5;
	fma.rn.f32 	%f8, %f6, 0f3F000000, 0f3F800000;
$L__BB4_4:
	cvta.to.global.u64 	%rd6, %rd1;
	add.s64 	%rd8, %rd6, %rd4;
	st.global.f32 	[%rd8], %f8;
$L__BB4_5:
	ret;

}
	// .globl	_Z22high_register_pressurePfPKfi
.visible .entry _Z22high_register_pressurePfPKfi(
	.param .u64 .ptr .align 1 _Z22high_register_pressurePfPKfi_param_0,
	.param .u64 .ptr .align 1 _Z22high_register_pressurePfPKfi_param_1,
	.param .u32 _Z22high_register_pressurePfPKfi_param_2
)
{
	.reg .pred 	%p<2>;
	.reg .b32 	%r<6>;
	.reg .b32 	%f<31>;
	.reg .b64 	%rd<8>;

	ld.param.u64 	%rd1, [_Z22high_register_pressurePfPKfi_param_0];
	ld.param.u64 	%rd2, [_Z22high_register_pressurePfPKfi_param_1];
	ld.param.u32 	%r2, [_Z22high_register_pressurePfPKfi_param_2];
	mov.u32 	%r3, %ctaid.x;
	mov.u32 	%r4, %ntid.x;
	mov.u32 	%r5, %tid.x;
	mad.lo.s32 	%r1, %r3, %r4, %r5;
	setp.ge.s32 	%p1, %r1, %r2;
	@%p1 bra 	$L__BB5_2;
	cvta.to.global.u64 	%rd3, %rd2;
	cvta.to.global.u64 	%rd4, %rd1;
	mul.wide.s32 	%rd5, %r1, 4;
	add.s64 	%rd6, %rd3, %rd5;
	ld.global.nc.f32 	%f1, [%rd6];
	mul.f32 	%f2, %f1, 0f3F8CCCCD;
	mul.f32 	%f3, %f2, 0f3F99999A;
	mul.f32 	%f4, %f3, 0f3FA66666;
	mul.f32 	%f5, %f4, 0f3FB33333;
	mul.f32 	%f6, %f5, 0f3FC00000;
	mul.f32 	%f7, %f6, 0f3FCCCCCD;
	mul.f32 	%f8, %f7, 0f3FD9999A;
	mul.f32 	%f9, %f8, 0f3FE66666;
	mul.f32 	%f10, %f9, 0f3FF33333;
	fma.rn.f32 	%f11, %f9, 0f3FF33333, %f10;
	mul.f32 	%f12, %f11, 0f40066666;
	mul.f32 	%f13, %f12, 0f400CCCCD;
	mul.f32 	%f14, %f13, 0f40133333;
	mul.f32 	%f15, %f14, 0f4019999A;
	add.f32 	%f16, %f1, %f2;
	add.f32 	%f17, %f16, %f3;
	add.f32 	%f18, %f17, %f4;
	add.f32 	%f19, %f18, %f5;
	add.f32 	%f20, %f19, %f6;
	add.f32 	%f21, %f20, %f7;
	add.f32 	%f22, %f21, %f8;
	add.f32 	%f23, %f22, %f9;
	add.f32 	%f24, %f23, %f10;
	add.f32 	%f25, %f24, %f11;
	add.f32 	%f26, %f25, %f12;
	add.f32 	%f27, %f26, %f13;
	add.f32 	%f28, %f27, %f14;
	add.f32 	%f29, %f28, %f15;
	fma.rn.f32 	%f30, %f15, 0f40200000, %f29;
	add.s64 	%rd7, %rd4, %rd5;
	st.global.f32 	[%rd7], %f30;
$L__BB5_2:
	ret;

}
	// .globl	_Z23shared_memory_intensivePfPKfi
.visible .entry _Z23shared_memory_intensivePfPKfi(
	.param .u64 .ptr .align 1 _Z23shared_memory_intensivePfPKfi_param_0,
	.param .u64 .ptr .align 1 _Z23shared_memory_intensivePfPKfi_param_1,
	.param .u32 _Z23shared_memory_intensivePfPKfi_param_2
)
{
	.reg .pred 	%p<5>;
	.reg .b16 	%rs<6>;
	.reg .b32 	%r<56>;
	.reg .b32 	%f<9>;
	.reg .b64 	%rd<8>;
	// demoted variable
	.shared .align 4 .b8 _ZZ23shared_memory_intensivePfPKfiE4smem[16384];
	ld.param.u64 	%rd1, [_Z23shared_memory_intensivePfPKfi_param_0];
	ld.param.u64 	%rd2, [_Z23shared_memory_intensivePfPKfi_param_1];
	ld.param.u32 	%r28, [_Z23shared_memory_intensivePfPKfi_param_2];
	mov.u32 	%r29, %ctaid.x;
	mov.u32 	%r1, %ntid.x;
	mov.u32 	%r2, %tid.x;
	mad.lo.s32 	%r3, %r29, %r1, %r2;
	add.s32 	%r30, %r2, %r1;
	cvt.u16.u32 	%rs2, %r30;
	xor.b16  	%rs3, %rs2, 4095;
	cvt.u16.u32 	%rs4, %r1;
	div.u16 	%rs5, %rs3, %rs4;
	and.b16  	%rs1, %rs5, 3;
	setp.eq.s16 	%p1, %rs1, 2;
	mov.u32 	%r50, %r2;
	@%p1 bra 	$L__BB6_3;
	cvt.u32.u16 	%r4, %rs1;
	mov.b32 	%r49, 0;
	mov.u32 	%r50, %r2;
$L__BB6_2:
	.pragma "nounroll";
	cvt.rn.f32.u32 	%f1, %r50;
	shl.b32 	%r32, %r50, 2;
	mov.u32 	%r33, _ZZ23shared_memory_intensivePfPKfiE4smem;
	add.s32 	%r34, %r33, %r32;
	st.shared.f32 	[%r34], %f1;
	add.s32 	%r50, %r50, %r1;
	add.s32 	%r49, %r49, 1;
	xor.b32  	%r35, %r49, %r4;
	setp.ne.s32 	%p2, %r35, 2;
	@%p2 bra 	$L__BB6_2;
$L__BB6_3:
	shl.b32 	%r36, %r1, 1;
	add.s32 	%r54, %r50, %r36;
	shl.b32 	%r11, %r1, 2;
	mad.lo.s32 	%r53, %r1, 3, %r50;
	add.s32 	%r52, %r1, %r50;
	shl.b32 	%r37, %r50, 2;
	mov.u32 	%r38, _ZZ23shared_memory_intensivePfPKfiE4smem;
	add.s32 	%r51, %r38, %r37;
	shl.b32 	%r15, %r1, 4;
	shl.b32 	%r16, %r1, 3;
	mul.lo.s32 	%r17, %r1, 12;
$L__BB6_4:
	cvt.rn.f32.u32 	%f2, %r50;
	st.shared.f32 	[%r51], %f2;
	add.s32 	%r39, %r50, %r1;
	cvt.rn.f32.u32 	%f3, %r52;
	add.s32 	%r40, %r51, %r11;
	st.shared.f32 	[%r40], %f3;
	add.s32 	%r41, %r39, %r1;
	cvt.rn.f32.u32 	%f4, %r54;
	add.s32 	%r42, %r51, %r16;
	st.shared.f32 	[%r42], %f4;
	add.s32 	%r43, %r41, %r1;
	cvt.rn.f32.u32 	%f5, %r53;
	add.s32 	%r44, %r51, %r17;
	st.shared.f32 	[%r44], %f5;
	add.s32 	%r50, %r43, %r1;
	add.s32 	%r54, %r54, %r11;
	add.s32 	%r53, %r53, %r11;
	add.s32 	%r52, %r52, %r11;
	add.s32 	%r51, %r51, %r15;
	setp.lt.u32 	%p3, %r50, 4096;
	@%p3 bra 	$L__BB6_4;
	bar.sync 	0;
	setp.ge.s32 	%p4, %r3, %r28;
	@%p4 bra 	$L__BB6_7;
	cvta.to.global.u64 	%rd3, %rd2;
	mul.wide.s32 	%rd4, %r3, 4;
	add.s64 	%rd5, %rd3, %rd4;
	ld.global.nc.f32 	%f6, [%rd5];
	shl.b32 	%r45, %r2, 2;
	add.s32 	%r47, %r38, %r45;
	ld.shared.f32 	%f7, [%r47];
	add.f32 	%f8, %f6, %f7;
	cvta.to.global.u64 	%rd6, %rd1;
	add.s64 	%rd7, %rd6, %rd4;
	st.global.f32 	[%rd7], %f8;
$L__BB6_7:
	ret;

}


// ===== COMPILED SASS (sm_100) =====

	.target	sm_100

	.elftype	@"ET_EXEC"


//--------------------- .note.nv.tkinfo           --------------------------
	.section	.note.nv.tkinfo,"",@"SHT_NOTE"
	.sectionflags	@"SHF_NOTE_NV_TKINFO"
	.tkinfo
        /*0018*/ 	.word	0x00000002
        /*0030*/ 	.string	""
        /*0030*/ 	.string	"ptxas"
        /*0030*/ 	.string	"Cuda compilation tools, release 13.0, V13.0.88"
        /*0030*/ 	.string	"Build cuda_13.0.r13.0/compiler.36424714_0"
        /*0030*/ 	.string	"-arch sm_100 -m 64 "



//--------------------- .note.nv.cuinfo           --------------------------
	.section	.note.nv.cuinfo,"",@"SHT_NOTE"
	.sectionflags	@"SHF_NOTE_NV_CUINFO"
        /*0018*/ 	.short	0x0002
        /*001a*/ 	.short	0x0064
        /*001c*/ 	.short	0x0082
	.zero		2


//--------------------- .nv.info                  --------------------------
	.section	.nv.info,"",@"SHT_CUDA_INFO"
	.align	4


	//----- nvinfo : EIATTR_REGCOUNT
	.align		4
        /*0000*/ 	.byte	0x04, 0x2f
        /*0002*/ 	.short	(.L_1 - .L_0)
	.align		4
.L_0:
        /*0004*/ 	.word	index@(_Z13low_intensityPfPKfi)
        /*0008*/ 	.word	0x0000000a


	//----- nvinfo : EIATTR_FRAME_SIZE
	.align		4
.L_1:
        /*000c*/ 	.byte	0x04, 0x11
        /*000e*/ 	.short	(.L_3 - .L_2)
	.align		4
.L_2:
        /*0010*/ 	.word	index@(_Z13low_intensityPfPKfi)
        /*0014*/ 	.word	0x00000000


	//----- nvinfo : EIATTR_REGCOUNT
	.align		4
.L_3:
        /*0018*/ 	.byte	0x04, 0x2f
        /*001a*/ 	.short	(.L_5 - .L_4)
	.align		4
.L_4:
        /*001c*/ 	.word	index@(_Z16medium_intensityPfPKfi)
        /*0020*/ 	.word	0x0000000c


	//----- nvinfo : EIATTR_FRAME_SIZE
	.align		4
.L_5:
        /*0024*/ 	.byte	0x04, 0x11
        /*0026*/ 	.short	(.L_7 - .L_6)
	.align		4
.L_6:
        /*0028*/ 	.word	index@(_Z16medium_intensityPfPKfi)
        /*002c*/ 	.word	0x00000000


	//----- nvinfo : EIATTR_REGCOUNT
	.align		4
.L_7:
        /*0030*/ 	.byte	0x04, 0x2f
        /*0032*/ 	.short	(.L_9 - .L_8)
	.align		4
.L_8:
        /*0034*/ 	.word	index@(_Z14high_intensityPfPKfi)
        /*0038*/ 	.word	0x0000000b


	//----- nvinfo : EIATTR_FRAME_SIZE
	.align		4
.L_9:
        /*003c*/ 	.byte	0x04, 0x11
        /*003e*/ 	.short	(.L_11 - .L_10)
	.align		4
.L_10:
        /*0040*/ 	.word	index@($__internal_1_$__cuda_sm20_sqrt_rn_f32_slowpath)
        /*0044*/ 	.word	0x00000000


	//----- nvinfo : EIATTR_FRAME_SIZE
	.align		4
.L_11:
        /*0048*/ 	.byte	0x04, 0x11
        /*004a*/ 	.short	(.L_13 - .L_12)
	.align		4
.L_12:
        /*004c*/ 	.word	index@(_Z14high_intensityPfPKfi)
        /*0050*/ 	.word	0x00000000


	//----- nvinfo : EIATTR_REGCOUNT
	.align		4
.L_13:
        /*0054*/ 	.byte	0x04, 0x2f
        /*0056*/ 	.short	(.L_15 - .L_14)
	.align		4
.L_14:
        /*0058*/ 	.word	index@(_Z16divergent_kernelPfPKfi)
        /*005c*/ 	.word	0x0000000e


	//----- nvinfo : EIATTR_FRAME_SIZE
	.align		4
.L_15:
        /*0060*/ 	.byte	0x04, 0x11
        /*0062*/ 	.short	(.L_17 - .L_16)
	.align		4
.L_16:
        /*0064*/ 	.word	index@(_Z16divergent_kernelPfPKfi)
        /*0068*/ 	.word	0x00000000


	//----- nvinfo : EIATTR_REGCOUNT
	.align		4
.L_17:
        /*006c*/ 	.byte	0x04, 0x2f
        /*006e*/ 	.short	(.L_19 - .L_18)
	.align		4
.L_18:
        /*0070*/ 	.word	index@(_Z14uniform_kernelPfPKfi)
        /*0074*/ 	.word	0x0000000e


	//----- nvinfo : EIATTR_FRAME_SIZE
	.align		4
.L_19:
        /*0078*/ 	.byte	0x04, 0x11
        /*007a*/ 	.short	(.L_21 - .L_20)
	.align		4
.L_20:
        /*007c*/ 	.word	index@(_Z14uniform_kernelPfPKfi)
        /*0080*/ 	.word	0x00000000


	//----- nvinfo : EIATTR_REGCOUNT
	.align		4
.L_21:
        /*0084*/ 	.byte	0x04, 0x2f
        /*0086*/ 	.short	(.L_23 - .L_22)
	.align		4
.L_22:
        /*0088*/ 	.word	index@(_Z22high_register_pressurePfPKfi)
        /*008c*/ 	.word	0x0000000a


	//----- nvinfo : EIATTR_FRAME_SIZE
	.align		4
.L_23:
        /*0090*/ 	.byte	0x04, 0x11
        /*0092*/ 	.short	(.L_25 - .L_24)
	.align		4
.L_24:
        /*0094*/ 	.word	index@(_Z22high_register_pressurePfPKfi)
        /*0098*/ 	.word	0x00000000


	//----- nvinfo : EIATTR_REGCOUNT
	.align		4
.L_25:
        /*009c*/ 	.byte	0x04, 0x2f
        /*009e*/ 	.short	(.L_27 - .L_26)
	.align		4
.L_26:
        /*00a0*/ 	.word	index@(_Z23shared_memory_intensivePfPKfi)
        /*00a4*/ 	.word	0x00000015


	//----- nvinfo : EIATTR_FRAME_SIZE
	.align		4
.L_27:
        /*00a8*/ 	.byte	0x04, 0x11
        /*00aa*/ 	.short	(.L_29 - .L_28)
	.align		4
.L_28:
        /*00ac*/ 	.word	index@($__internal_0_$__cuda_sm20_div_u16)
        /*00b0*/ 	.word	0x00000000


	//----- nvinfo : EIATTR_FRAME_SIZE
	.align		4
.L_29:
        /*00b4*/ 	.byte	0x04, 0x11
        /*00b6*/ 	.short	(.L_31 - .L_30)
	.align		4
.L_30:
        /*00b8*/ 	.word	index@(_Z23shared_memory_intensivePfPKfi)
        /*00bc*/ 	.word	0x00000000


	//----- nvinfo : EIATTR_MIN_STACK_SIZE
	.align		4
.L_31:
        /*00c0*/ 	.byte	0x04, 0x12
        /*00c2*/ 	.short	(.L_33 - .L_32)
	.align		4
.L_32:
        /*00c4*/ 	.word	index@(_Z23shared_memory_intensivePfPKfi)
        /*00c8*/ 	.word	0x00000000


	//----- nvinfo : EIATTR_MIN_STACK_SIZE
	.align		4
.L_33:
        /*00cc*/ 	.byte	0x04, 0x12
        /*00ce*/ 	.short	(.L_35 - .L_34)
	.align		4
.L_34:
        /*00d0*/ 	.word	index@(_Z22high_register_pressurePfPKfi)
        /*00d4*/ 	.word	0x00000000


	//----- nvinfo : EIATTR_MIN_STACK_SIZE
	.align		4
.L_35:
        /*00d8*/ 	.byte	0x04, 0x12
        /*00da*/ 	.short	(.L_37 - .L_36)
	.align		4
.L_36:
        /*00dc*/ 	.word	index@(_Z14uniform_kernelPfPKfi)
        /*00e0*/ 	.word	0x00000000


	//----- nvinfo : EIATTR_MIN_STACK_SIZE
	.align		4
.L_37:
        /*00e4*/ 	.byte	0x04, 0x12
        /*00e6*/ 	.short	(.L_39 - .L_38)
	.align		4
.L_38:
        /*00e8*/ 	.word	index@(_Z16divergent_kernelPfPKfi)
        /*00ec*/ 	.word	0x00000000


	//----- nvinfo : EIATTR_MIN_STACK_SIZE
	.align		4
.L_39:
        /*00f0*/ 	.byte	0x04, 0x12
        /*00f2*/ 	.short	(.L_41 - .L_40)
	.align		4
.L_40:
        /*00f4*/ 	.word	index@(_Z14high_intensityPfPKfi)
        /*00f8*/ 	.word	0x00000000


	//----- nvinfo : EIATTR_MIN_STACK_SIZE
	.align		4
.L_41:
        /*00fc*/ 	.byte	0x04, 0x12
        /*00fe*/ 	.short	(.L_43 - .L_42)
	.align		4
.L_42:
        /*0100*/ 	.word	index@(_Z16medium_intensityPfPKfi)
        /*0104*/ 	.word	0x00000000


	//----- nvinfo : EIATTR_MIN_STACK_SIZE
	.align		4
.L_43:
        /*0108*/ 	.byte	0x04, 0x12
        /*010a*/ 	.short	(.L_45 - .L_44)
	.align		4
.L_44:
        /*010c*/ 	.word	index@(_Z13low_intensityPfPKfi)
        /*0110*/ 	.word	0x00000000
.L_45:


//--------------------- .nv.compat                --------------------------
	.section	.nv.compat,"",@"SHT_CUDA_COMPAT_INFO"
	.align	4
        /*0000*/ 	.byte	0x02, 0x09, 0x00, 0x00, 0x02, 0x02, 0x01, 0x00, 0x02, 0x05, 0x05, 0x00, 0x03, 0x07, 0x01, 0x01
        /*0010*/ 	.byte	0x02, 0x03, 0x00, 0x00, 0x02, 0x06, 0x01, 0x00, 0x04, 0x0b, 0x08, 0x00, 0x01, 0x00, 0x00, 0x00
        /*0020*/ 	.byte	0x00, 0x00, 0x00, 0x00


//--------------------- .nv.info._Z23shared_memory_intensivePfPKfi --------------------------
	.section	.nv.info._Z23shared_memory_intensivePfPKfi,"",@"SHT_CUDA_INFO"
	.sectionflags	@""
	.align	4


	//----- nvinfo : EIATTR_CUDA_API_VERSION
	.align		4
        /*0000*/ 	.byte	0x04, 0x37
        /*0002*/ 	.short	(.L_47 - .L_46)
.L_46:
        /*0004*/ 	.word	0x00000082


	//----- nvinfo : EIATTR_KPARAM_INFO
	.align		4
.L_47:
        /*0008*/ 	.byte	0x04, 0x17
        /*000a*/ 	.short	(.L_49 - .L_48)
.L_48:
        /*000c*/ 	.word	0x00000000
        /*0010*/ 	.short	0x0002
        /*0012*/ 	.short	0x0010
        /*0014*/ 	.byte	0x00, 0xf0, 0x11, 0x00


	//----- nvinfo : EIATTR_KPARAM_INFO
	.align		4
.L_49:
        /*0018*/ 	.byte	0x04, 0x17
        /*001a*/ 	.short	(.L_51 - .L_50)
.L_50:
        /*001c*/ 	.word	0x00000000
        /*0020*/ 	.short	0x0001
        /*0022*/ 	.short	0x0008
        /*0024*/ 	.byte	0x00, 0xf5, 0x21, 0x00


	//----- nvinfo : EIATTR_KPARAM_INFO
	.align		4
.L_51:
        /*0028*/ 	.byte	0x04, 0x17
        /*002a*/ 	.short	(.L_53 - .L_52)
.L_52:
        /*002c*/ 	.word	0x00000000
        /*0030*/ 	.short	0x0000
        /*0032*/ 	.short	0x0000
        /*0034*/ 	.byte	0x00, 0xf5, 0x21, 0x00


	//----- nvinfo : EIATTR_SPARSE_MMA_MASK
	.align		4
.L_53:
        /*0038*/ 	.byte	0x03, 0x50
        /*003a*/ 	.short	0x0000


	//----- nvinfo : EIATTR_MAXREG_COUNT
	.align		4
        /*003c*/ 	.byte	0x03, 0x1b
        /*003e*/ 	.short	0x00ff


	//----- nvinfo : EIATTR_NUM_BARRIERS
	.align		4
        /*0040*/ 	.byte	0x02, 0x4c
        /*0042*/ 	.byte	0x01
	.zero		1


	//----- nvinfo : EIATTR_MERCURY_ISA_VERSION
	.align		4
        /*0044*/ 	.byte	0x03, 0x5f
        /*0046*/ 	.short	0x0101


	//----- nvinfo : EIATTR_VRC_CTA_INIT_COUNT
	.align		4
        /*0048*/ 	.byte	0x02, 0x4a
	.zero		1
	.zero		1


	//----- nvinfo : EIATTR_EXIT_INSTR_OFFSETS
	.align		4
        /*004c*/ 	.byte	0x04, 0x1c
        /*004e*/ 	.short	(.L_55 - .L_54)


	//   ....[0]....
.L_54:
        /*0050*/ 	.word	0x000003d0


	//   ....[1]....
        /*0054*/ 	.word	0x00000480


	//----- nvinfo : EIATTR_CRS_STACK_SIZE
	.align		4
.L_55:
        /*0058*/ 	.byte	0x04, 0x1e
        /*005a*/ 	.short	(.L_57 - .L_56)
.L_56:
        /*005c*/ 	.word	0x00000000


	//----- nvinfo : EIATTR_CBANK_PARAM_SIZE
	.align		4
.L_57:
        /*0060*/ 	.byte	0x03, 0x19
        /*0062*/ 	.short	0x0014


	//----- nvinfo : EIATTR_PARAM_CBANK
	.align		4
        /*0064*/ 	.byte	0x04, 0x0a
        /*0066*/ 	.short	(.L_59 - .L_58)
	.align		4
.L_58:
        /*0068*/ 	.word	index@(.nv.constant0._Z23shared_memory_intensivePfPKfi)
        /*006c*/ 	.short	0x0380
        /*006e*/ 	.short	0x0014


	//----- nvinfo : EIATTR_SW_WAR
	.align		4
.L_59:
        /*0070*/ 	.byte	0x04, 0x36
        /*0072*/ 	.short	(.L_61 - .L_60)
.L_60:
        /*0074*/ 	.word	0x00000008
.L_61:


//--------------------- .nv.info._Z22high_register_pressurePfPKfi --------------------------
	.section	.nv.info._Z22high_register_pressurePfPKfi,"",@"SHT_CUDA_INFO"
	.sectionflags	@""
	.align	4


	//----- nvinfo : EIATTR_CUDA_API_VERSION
	.align		4
        /*0000*/ 	.byte	0x04, 0x37
        /*0002*/ 	.short	(.L_63 - .L_62)
.L_62:
        /*0004*/ 	.word	0x00000082


	//----- nvinfo : EIATTR_KPARAM_INFO
	.align		4
.L_63:
        /*0008*/ 	.byte	0x04, 0x17
        /*000a*/ 	.short	(.L_65 - .L_64)
.L_64:
        /*000c*/ 	.word	0x00000000
        /*0010*/ 	.short	0x0002
        /*0012*/ 	.short	0x0010
        /*0014*/ 	.byte	0x00, 0xf0, 0x11, 0x00


	//----- nvinfo : EIATTR_KPARAM_INFO
	.align		4
.L_65:
        /*0018*/ 	.byte	0x04, 0x17
        /*001a*/ 	.short	(.L_67 - .L_66)
.L_66:
        /*001c*/ 	.word	0x00000000
        /*0020*/ 	.short	0x0001
        /*0022*/ 	.short	0x0008
        /*0024*/ 	.byte	0x00, 0xf5, 0x21, 0x00


	//----- nvinfo : EIATTR_KPARAM_INFO
	.align		4
.L_67:
        /*0028*/ 	.byte	0x04, 0x17
        /*002a*/ 	.short	(.L_69 - .L_68)
.L_68:
        /*002c*/ 	.word	0x00000000
        /*0030*/ 	.short	0x0000
        /*0032*/ 	.short	0x0000
        /*0034*/ 	.byte	0x00, 0xf5, 0x21, 0x00


	//----- nvinfo : EIATTR_SPARSE_MMA_MASK
	.align		4
.L_69:
        /*0038*/ 	.byte	0x03, 0x50
        /*003a*/ 	.short	0x0000


	//----- nvinfo : EIATTR_MAXREG_COUNT
	.align		4
        /*003c*/ 	.byte	0x03, 0x1b
        /*003e*/ 	.short	0x00ff


	//----- nvinfo : EIATTR_MERCURY_ISA_VERSION
	.align		4
        /*0040*/ 	.byte	0x03, 0x5f
        /*0042*/ 	.short	0x0101


	//----- nvinfo : EIATTR_VRC_CTA_INIT_COUNT
	.align		4
        /*0044*/ 	.byte	0x02, 0x4a
	.zero		1
	.zero		1


	//----- nvinfo : EIATTR_EXIT_INSTR_OFFSETS
	.align		4
        /*0048*/ 	.byte	0x04, 0x1c
        /*004a*/ 	.short	(.L_71 - .L_70)


	//   ....[0]....
.L_70:
        /*004c*/ 	.word	0x00000070


	//   ....[1]....
        /*0050*/ 	.word	0x000002c0


	//----- nvinfo : EIATTR_CBANK_PARAM_SIZE
	.align		4
.L_71:
        /*0054*/ 	.byte	0x03, 0x19
        /*0056*/ 	.short	0x0014


	//----- nvinfo : EIATTR_PARAM_CBANK
	.align		4
        /*0058*/ 	.byte	0x04, 0x0a
        /*005a*/ 	.short	(.L_73 - .L_72)
	.align		4
.L_72:
        /*005c*/ 	.word	index@(.nv.constant0._Z22high_register_pressurePfPKfi)
        /*0060*/ 	.short	0x0380
        /*0062*/ 	.short	0x0014


	//----- nvinfo : EIATTR_SW_WAR
	.align		4
.L_73:
        /*0064*/ 	.byte	0x04, 0x36
        /*0066*/ 	.short	(.L_75 - .L_74)
.L_74:
        /*0068*/ 	.word	0x00000008
.L_75:


//--------------------- .nv.info._Z14uniform_kernelPfPKfi --------------------------
	.section	.nv.info._Z14uniform_kernelPfPKfi,"",@"SHT_CUDA_INFO"
	.sectionflags	@""
	.align	4


	//----- nvinfo : EIATTR_CUDA_API_VERSION
	.align		4
        /*0000*/ 	.byte	0x04, 0x37
        /*0002*/ 	.short	(.L_77 - .L_76)
.L_76:
        /*0004*/ 	.word	0x00000082


	//----- nvinfo : EIATTR_KPARAM_INFO
	.align		4
.L_77:
        /*0008*/ 	.byte	0x04, 0x17
        /*000a*/ 	.short	(.L_79 - .L_78)
.L_78:
        /*000c*/ 	.word	0x00000000
        /*0010*/ 	.short	0x0002
        /*0012*/ 	.short	0x0010
        /*0014*/ 	.byte	0x00, 0xf0, 0x11, 0x00


	//----- nvinfo : EIATTR_KPARAM_INFO
	.align		4
.L_79:
        /*0018*/ 	.byte	0x04, 0x17
        /*001a*/ 	.short	(.L_81 - .L_80)
.L_80:
        /*001c*/ 	.word	0x00000000
        /*0020*/ 	.short	0x0001
        /*0022*/ 	.short	0x0008
        /*0024*/ 	.byte	0x00, 0xf5, 0x21, 0x00


	//----- nvinfo : EIATTR_KPARAM_INFO
	.align		4
.L_81:
        /*0028*/ 	.byte	0x04, 0x17
        /*002a*/ 	.short	(.L_83 - .L_82)
.L_82:
        /*002c*/ 	.word	0x00000000
        /*0030*/ 	.short	0x0000
        /*0032*/ 	.short	0x0000
        /*0034*/ 	.byte	0x00, 0xf5, 0x21, 0x00


	//----- nvinfo : EIATTR_SPARSE_MMA_MASK
	.align		4
.L_83:
        /*0038*/ 	.byte	0x03, 0x50
        /*003a*/ 	.short	0x0000


	//----- nvinfo : EIATTR_MAXREG_COUNT
	.align		4
        /*003c*/ 	.byte	0x03, 0x1b
        /*003e*/ 	.short	0x00ff


	//----- nvinfo : EIATTR_MERCURY_ISA_VERSION
	.align		4
        /*0040*/ 	.byte	0x03, 0x5f
        /*0042*/ 	.short	0x0101


	//----- nvinfo : EIATTR_VRC_CTA_INIT_COUNT
	.align		4
        /*0044*/ 	.byte	0x02, 0x4a
	.zero		1
	.zero		1


	//----- nvinfo : EIATTR_EXIT_INSTR_OFFSETS
	.align		4
        /*0048*/ 	.byte	0x04, 0x1c
        /*004a*/ 	.short	(.L_85 - .L_84)


	//   ....[0]....
.L_84:
        /*004c*/ 	.word	0x00000070


	//   ....[1]....
        /*0050*/ 	.word	0x000001a0


	//----- nvinfo : EIATTR_CBANK_PARAM_SIZE
	.align		4
.L_85:
        /*0054*/ 	.byte	0x03, 0x19
        /*0056*/ 	.short	0x0014


	//----- nvinfo : EIATTR_PARAM_CBANK
	.align		4
        /*0058*/ 	.byte	0x04, 0x0a
        /*005a*/ 	.short	(.L_87 - .L_86)
	.align		4
.L_86:
        /*005c*/ 	.word	index@(.nv.constant0._Z14uniform_kernelPfPKfi)
        /*0060*/ 	.short	0x0380
        /*0062*/ 	.short	0x0014


	//----- nvinfo : EIATTR_SW_WAR
	.align		4
.L_87:
        /*0064*/ 	.byte	0x04, 0x36
        /*0066*/ 	.short	(.L_89 - .L_88)
.L_88:
        /*0068*/ 	.word	0x00000008
.L_89:


//--------------------- .nv.info._Z16divergent_kernelPfPKfi --------------------------
	.section	.nv.info._Z16divergent_kernelPfPKfi,"",@"SHT_CUDA_INFO"
	.sectionflags	@""
	.align	4


	//----- nvinfo : EIATTR_CUDA_API_VERSION
	.align		4
        /*0000*/ 	.byte	0x04, 0x37
        /*0002*/ 	.short	(.L_91 - .L_90)
.L_90:
        /*0004*/ 	.word	0x00000082


	//----- nvinfo : EIATTR_KPARAM_INFO
	.align		4
.L_91:
        /*0008*/ 	.byte	0x04, 0x17
        /*000a*/ 	.short	(.L_93 - .L_92)
.L_92:
        /*000c*/ 	.word	0x00000000
        /*0010*/ 	.short	0x0002
        /*0012*/ 	.short	0x0010
        /*0014*/ 	.byte	0x00, 0xf0, 0x11, 0x00


	//----- nvinfo : EIATTR_KPARAM_INFO
	.align		4
.L_93:
        /*0018*/ 	.byte	0x04, 0x17
        /*001a*/ 	.short	(.L_95 - .L_94)
.L_94:
        /*001c*/ 	.word	0x00000000
        /*0020*/ 	.short	0x0001
        /*0022*/ 	.short	0x0008
        /*0024*/ 	.byte	0x00, 0xf5, 0x21, 0x00


	//----- nvinfo : EIATTR_KPARAM_INFO
	.align		4
.L_95:
        /*0028*/ 	.byte	0x04, 0x17
        /*002a*/ 	.short	(.L_97 - .L_96)
.L_96:
        /*002c*/ 	.word	0x00000000
        /*0030*/ 	.short	0x0000
        /*0032*/ 	.short	0x0000
        /*0034*/ 	.byte	0x00, 0xf5, 0x21, 0x00


	//----- nvinfo : EIATTR_SPARSE_MMA_MASK
	.align		4
.L_97:
        /*0038*/ 	.byte	0x03, 0x50
        /*003a*/ 	.short	0x0000


	//----- nvinfo : EIATTR_MAXREG_COUNT
	.align		4
        /*003c*/ 	.byte	0x03, 0x1b
        /*003e*/ 	.short	0x00ff


	//----- nvinfo : EIATTR_MERCURY_ISA_VERSION
	.align		4
        /*0040*/ 	.byte	0x03, 0x5f
        /*0042*/ 	.short	0x0101


	//----- nvinfo : EIATTR_VRC_CTA_INIT_COUNT
	.align		4
        /*0044*/ 	.byte	0x02, 0x4a
	.zero		1
	.zero		1


	//----- nvinfo : EIATTR_EXIT_INSTR_OFFSETS
	.align		4
        /*0048*/ 	.byte	0x04, 0x1c
        /*004a*/ 	.short	(.L_99 - .L_98)


	//   ....[0]....
.L_98:
        /*004c*/ 	.word	0x00000070


	//   ....[1]....
        /*0050*/ 	.word	0x00000170


	//----- nvinfo : EIATTR_CBANK_PARAM_SIZE
	.align		4
.L_99:
        /*0054*/ 	.byte	0x03, 0x19
        /*0056*/ 	.short	0x0014


	//----- nvinfo : EIATTR_PARAM_CBANK
	.align		4
        /*0058*/ 	.byte	0x04, 0x0a
        /*005a*/ 	.short	(.L_101 - .L_100)
	.align		4
.L_100:
        /*005c*/ 	.word	index@(.nv.constant0._Z16divergent_kernelPfPKfi)
        /*0060*/ 	.short	0x0380
        /*0062*/ 	.short	0x0014


	//----- nvinfo : EIATTR_SW_WAR
	.align		4
.L_101:
        /*0064*/ 	.byte	0x04, 0x36
        /*0066*/ 	.short	(.L_103 - .L_102)
.L_102:
        /*0068*/ 	.word	0x00000008
.L_103:


//--------------------- .nv.info._Z14high_intensityPfPKfi --------------------------
	.section	.nv.info._Z14high_intensityPfPKfi,"",@"SHT_CUDA_INFO"
	.sectionflags	@""
	.align	4


	//----- nvinfo : EIATTR_CUDA_API_VERSION
	.align		4
        /*0000*/ 	.byte	0x04, 0x37
        /*0002*/ 	.short	(.L_105 - .L_104)
.L_104:
        /*0004*/ 	.word	0x00000082


	//----- nvinfo : EIATTR_KPARAM_INFO
	.align		4
.L_105:
        /*0008*/ 	.byte	0x04, 0x17
        /*000a*/ 	.short	(.L_107 - .L_106)
.L_106:
        /*000c*/ 	.word	0x00000000
        /*0010*/ 	.short	0x0002
        /*0012*/ 	.short	0x0010
        /*0014*/ 	.byte	0x00, 0xf0, 0x11, 0x00


	//----- nvinfo : EIATTR_KPARAM_INFO
	.align		4
.L_107:
        /*0018*/ 	.byte	0x04, 0x17
        /*001a*/ 	.short	(.L_109 - .L_108)
.L_108:
        /*001c*/ 	.word	0x00000000
        /*0020*/ 	.short	0x0001
        /*0022*/ 	.short	0x0008
        /*0024*/ 	.byte	0x00, 0xf5, 0x21, 0x00


	//----- nvinfo : EIATTR_KPARAM_INFO
	.align		4
.L_109:
        /*0028*/ 	.byte	0x04, 0x17
        /*002a*/ 	.short	(.L_111 - .L_110)
.L_110:
        /*002c*/ 	.word	0x00000000
        /*0030*/ 	.short	0x0000
        /*0032*/ 	.short	0x0000
        /*0034*/ 	.byte	0x00, 0xf5, 0x21, 0x00


	//----- nvinfo : EIATTR_SPARSE_MMA_MASK
	.align		4
.L_111:
        /*0038*/ 	.byte	0x03, 0x50
        /*003a*/ 	.short	0x0000


	//----- nvinfo : EIATTR_MAXREG_COUNT
	.align		4
        /*003c*/ 	.byte	0x03, 0x1b
        /*003e*/ 	.short	0x00ff


	//----- nvinfo : EIATTR_MERCURY_ISA_VERSION
	.align		4
        /*0040*/ 	.byte	0x03, 0x5f
        /*0042*/ 	.short	0x0101


	//----- nvinfo : EIATTR_VRC_CTA_INIT_COUNT
	.align		4
        /*0044*/ 	.byte	0x02, 0x4a
	.zero		1
	.zero		1


	//----- nvinfo : EIATTR_EXIT_INSTR_OFFSETS
	.align		4
        /*0048*/ 	.byte	0x04, 0x1c
        /*004a*/ 	.short	(.L_113 - .L_112)


	//   ....[0]....
.L_112:
        /*004c*/ 	.word	0x00000070


	//   ....[1]....
        /*0050*/ 	.word	0x00000ae0


	//----- nvinfo : EIATTR_CRS_STACK_SIZE
	.align		4
.L_113:
        /*0054*/ 	.byte	0x04, 0x1e
        /*0056*/ 	.short	(.L_115 - .L_114)
.L_114:
        /*0058*/ 	.word	0x00000000


	//----- nvinfo : EIATTR_CBANK_PARAM_SIZE
	.align		4
.L_115:
        /*005c*/ 	.byte	0x03, 0x19
        /*005e*/ 	.short	0x0014


	//----- nvinfo : EIATTR_PARAM_CBANK
	.align		4
        /*0060*/ 	.byte	0x04, 0x0a
        /*0062*/ 	.short	(.L_117 - .L_116)
	.align		4
.L_116:
        /*0064*/ 	.word	index@(.nv.constant0._Z14high_intensityPfPKfi)
        /*0068*/ 	.short	0x0380
        /*006a*/ 	.short	0x0014


	//----- nvinfo : EIATTR_SW_WAR
	.align		4
.L_117:
        /*006c*/ 	.byte	0x04, 0x36
        /*006e*/ 	.short	(.L_119 - .L_118)
.L_118:
        /*0070*/ 	.word	0x00000008
.L_119:


//--------------------- .nv.info._Z16medium_intensityPfPKfi --------------------------
	.section	.nv.info._Z16medium_intensityPfPKfi,"",@"SHT_CUDA_INFO"
	.sectionflags	@""
	.align	4


	//----- nvinfo : EIATTR_CUDA_API_VERSION
	.align		4
        /*0000*/ 	.byte	0x04, 0x37
        /*0002*/ 	.short	(.L_121 - .L_120)
.L_120:
        /*0004*/ 	.word	0x00000082


	//----- nvinfo : EIATTR_KPARAM_INFO
	.align		4
.L_121:
        /*0008*/ 	.byte	0x04, 0x17
        /*000a*/ 	.short	(.L_123 - .L_122)
.L_122:
        /*000c*/ 	.word	0x00000000
        /*0010*/ 	.short	0x0002
        /*0012*/ 	.short	0x0010
        /*0014*/ 	.byte	0x00, 0xf0, 0x11, 0x00


	//----- nvinfo : EIATTR_KPARAM_INFO
	.align		4
.L_123:
        /*0018*/ 	.byte	0x04, 0x17
        /*001a*/ 	.short	(.L_125 - .L_124)
.L_124:
        /*001c*/ 	.word	0x00000000
        /*0020*/ 	.short	0x0001
        /*0022*/ 	.short	0x0008
        /*0024*/ 	.byte	0x00, 0xf5, 0x21, 0x00


	//----- nvinfo : EIATTR_KPARAM_INFO
	.align		4
.L_125:
        /*0028*/ 	.byte	0x04, 0x17
        /*002a*/ 	.short	(.L_127 - .L_126)
.L_126:
        /*002c*/ 	.word	0x00000000
        /*0030*/ 	.short	0x0000
        /*0032*/ 	.short	0x0000
        /*0034*/ 	.byte	0x00, 0xf5, 0x21, 0x00


	//----- nvinfo : EIATTR_SPARSE_MMA_MASK
	.align		4
.L_127:
        /*0038*/ 	.byte	0x03, 0x50
        /*003a*/ 	.short	0x0000


	//----- nvinfo : EIATTR_MAXREG_COUNT
	.align		4
        /*003c*/ 	.byte	0x03, 0x1b
        /*003e*/ 	.short	0x00ff


	//----- nvinfo : EIATTR_MERCURY_ISA_VERSION
	.align		4
        /*0040*/ 	.byte	0x03, 0x5f
        /*0042*/ 	.short	0x0101


	//----- nvinfo : EIATTR_VRC_CTA_INIT_COUNT
	.align		4
        /*0044*/ 	.byte	0x02, 0x4a
	.zero		1
	.zero		1


	//----- nvinfo : EIATTR_EXIT_INSTR_OFFSETS
	.align		4
        /*0048*/ 	.byte	0x04, 0x1c
        /*004a*/ 	.short	(.L_129 - .L_128)


	//   ....[0]....
.L_128:
        /*004c*/ 	.word	0x00000070


	//   ....[1]....
        /*0050*/ 	.word	0x00000160


	//----- nvinfo : EIATTR_CBANK_PARAM_SIZE
	.align		4
.L_129:
        /*0054*/ 	.byte	0x03, 0x19
        /*0056*/ 	.short	0x0014


	//----- nvinfo : EIATTR_PARAM_CBANK
	.align		4
        /*0058*/ 	.byte	0x04, 0x0a
        /*005a*/ 	.short	(.L_131 - .L_130)
	.align		4
.L_130:
        /*005c*/ 	.word	index@(.nv.constant0._Z16medium_intensityPfPKfi)
        /*0060*/ 	.short	0x0380
        /*0062*/ 	.short	0x0014


	//----- nvinfo : EIATTR_SW_WAR
	.align		4
.L_131:
        /*0064*/ 	.byte	0x04, 0x36
        /*0066*/ 	.short	(.L_133 - .L_132)
.L_132:
        /*0068*/ 	.word	0x00000008
.L_133:


//--------------------- .nv.info._Z13low_intensityPfPKfi --------------------------
	.section	.nv.info._Z13low_intensityPfPKfi,"",@"SHT_CUDA_INFO"
	.sectionflags	@""
	.align	4


	//----- nvinfo : EIATTR_CUDA_API_VERSION
	.align		4
        /*0000*/ 	.byte	0x04, 0x37
        /*0002*/ 	.short	(.L_135 - .L_134)
.L_134:
        /*0004*/ 	.word	0x00000082


	//----- nvinfo : EIATTR_KPARAM_INFO
	.align		4
.L_135:
        /*0008*/ 	.byte	0x04, 0x17
        /*000a*/ 	.short	(.L_137 - .L_136)
.L_136:
        /*000c*/ 	.word	0x00000000
        /*0010*/ 	.short	0x0002
        /*0012*/ 	.short	0x0010
        /*0014*/ 	.byte	0x00, 0xf0, 0x11, 0x00


	//----- nvinfo : EIATTR_KPARAM_INFO
	.align		4
.L_137:
        /*0018*/ 	.byte	0x04, 0x17
        /*001a*/ 	.short	(.L_139 - .L_138)
.L_138:
        /*001c*/ 	.word	0x00000000
        /*0020*/ 	.short	0x0001
        /*0022*/ 	.short	0x0008
        /*0024*/ 	.byte	0x00, 0xf5, 0x21, 0x00


	//----- nvinfo : EIATTR_KPARAM_INFO
	.align		4
.L_139:
        /*0028*/ 	.byte	0x04, 0x17
        /*002a*/ 	.short	(.L_141 - .L_140)
.L_140:
        /*002c*/ 	.word	0x00000000
        /*0030*/ 	.short	0x0000
        /*0032*/ 	.short	0x0000
        /*0034*/ 	.byte	0x00, 0xf5, 0x21, 0x00


	//----- nvinfo : EIATTR_SPARSE_MMA_MASK
	.align		4
.L_141:
        /*0038*/ 	.byte	0x03, 0x50
        /*003a*/ 	.short	0x0000


	//----- nvinfo : EIATTR_MAXREG_COUNT
	.align		4
        /*003c*/ 	.byte	0x03, 0x1b
        /*003e*/ 	.short	0x00ff


	//----- nvinfo : EIATTR_MERCURY_ISA_VERSION
	.align		4
        /*0040*/ 	.byte	0x03, 0x5f
        /*0042*/ 	.short	0x0101


	//----- nvinfo : EIATTR_VRC_CTA_INIT_COUNT
	.align		4
        /*0044*/ 	.byte	0x02, 0x4a
	.zero		1
	.zero		1


	//----- nvinfo : EIATTR_EXIT_INSTR_OFFSETS
	.align		4
        /*0048*/ 	.byte	0x04, 0x1c
        /*004a*/ 	.short	(.L_143 - .L_142)


	//   ....[0]....
.L_142:
        /*004c*/ 	.word	0x00000070


	//   ....[1]....
        /*0050*/ 	.word	0x00000100


	//----- nvinfo : EIATTR_CBANK_PARAM_SIZE
	.align		4
.L_143:
        /*0054*/ 	.byte	0x03, 0x19
        /*0056*/ 	.short	0x0014


	//----- nvinfo : EIATTR_PARAM_CBANK
	.align		4
        /*0058*/ 	.byte	0x04, 0x0a
        /*005a*/ 	.short	(.L_145 - .L_144)
	.align		4
.L_144:
        /*005c*/ 	.word	index@(.nv.constant0._Z13low_intensityPfPKfi)
        /*0060*/ 	.short	0x0380
        /*0062*/ 	.short	0x0014


	//----- nvinfo : EIATTR_SW_WAR
	.align		4
.L_145:
        /*0064*/ 	.byte	0x04, 0x36
        /*0066*/ 	.short	(.L_147 - .L_146)
.L_146:
        /*0068*/ 	.word	0x00000008
.L_147:


//--------------------- .nv.callgraph             --------------------------
	.section	.nv.callgraph,"",@"SHT_CUDA_CALLGRAPH"
	.align	4
	.sectionentsize	8
	.align		4
        /*0000*/ 	.word	0x00000000
	.align		4
        /*0004*/ 	.word	0xffffffff
	.align		4
        /*0008*/ 	.word	0x00000000
	.align		4
        /*000c*/ 	.word	0xfffffffe
	.align		4
        /*0010*/ 	.word	0x00000000
	.align		4
        /*0014*/ 	.word	0xfffffffd
	.align		4
        /*0018*/ 	.word	0x00000000
	.align		4
        /*001c*/ 	.word	0xfffffffc


//--------------------- .text._Z23shared_memory_intensivePfPKfi --------------------------
	.section	.text._Z23shared_memory_intensivePfPKfi,"ax",@progbits
	.align	128
        .global         _Z23shared_memory_intensivePfPKfi
        .type           _Z23shared_memory_intensivePfPKfi,@function
        .size           _Z23shared_memory_intensivePfPKfi,(.L_x_43 - _Z23shared_memory_intensivePfPKfi)
        .other          _Z23shared_memory_intensivePfPKfi,@"STO_CUDA_ENTRY STV_DEFAULT"
_Z23shared_memory_intensivePfPKfi:
.text._Z23shared_memory_intensivePfPKfi:
[----:B------:R-:W-:Y:S01]  /*0000*/  LDC R1, c[0x0][0x37c] ;  /* 0x0000df00ff017b82 */ /* 0x000fe20000000800 */
[----:B------:R-:W0:Y:S07]  /*0010*/  S2R R2, SR_TID.X ;  /* 0x0000000000027919 */ /* 0x000e2e0000002100 */
[----:B------:R-:W1:Y:S08]  /*0020*/  LDC R3, c[0x0][0x360] ;  /* 0x0000d800ff037b82 */ /* 0x000e700000000800 */
[----:B------:R-:W2:Y:S01]  /*0030*/  S2UR UR4, SR_CTAID.X ;  /* 0x00000000000479c3 */ /* 0x000ea20000002500 */
[C---:B-1----:R-:W-:Y:S01]  /*0040*/  LOP3.LUT R5, R3.reuse, 0xffff, RZ, 0xc0, !PT ;  /* 0x0000ffff03057812 */ /* 0x042fe200078ec0ff */
[----:B0-----:R-:W-:-:S05]  /*0050*/  IMAD.IADD R0, R3, 0x1, R2 ;  /* 0x0000000103007824 */ /* 0x001fca00078e0202 */
[----:B------:R-:W-:Y:S01]  /*0060*/  LOP3.LUT R4, R0, 0xfff, RZ, 0x3c, !PT ;  /* 0x00000fff00047812 */ /* 0x000fe200078e3cff */
[----:B--2---:R-:W-:-:S03]  /*0070*/  IMAD R0, R3, UR4, R2 ;  /* 0x0000000403007c24 */ /* 0x004fc6000f8e0202 */
[----:B------:R-:W-:Y:S02]  /*0080*/  LOP3.LUT R4, R4, 0xffff, RZ, 0xc0, !PT ;  /* 0x0000ffff04047812 */ /* 0x000fe400078ec0ff */
[----:B------:R-:W-:-:S07]  /*0090*/  MOV R9, 0xb0 ;  /* 0x000000b000097802 */ /* 0x000fce0000000f00 */
[----:B------:R-:W-:Y:S05]  /*00a0*/  CALL.REL.NOINC `($__internal_0_$__cuda_sm20_div_u16) ;  /* 0x0000000000f87944 */ /* 0x000fea0003c00000 */
[----:B------:R-:W-:Y:S01]  /*00b0*/  LOP3.LUT R10, R8, 0x3, RZ, 0xc0, !PT ;  /* 0x00000003080a7812 */ /* 0x000fe200078ec0ff */
[----:B------:R-:W-:Y:S01]  /*00c0*/  BSSY.RECONVERGENT B0, `(.L_x_0) ;  /* 0x0000011000007945 */ /* 0x000fe20003800200 */
[----:B------:R-:W-:Y:S02]  /*00d0*/  IMAD.MOV.U32 R4, RZ, RZ, R2 ;  /* 0x000000ffff047224 */ /* 0x000fe400078e0002 */
[----:B------:R-:W-:-:S13]  /*00e0*/  ISETP.NE.AND P0, PT, R10, 0x2, PT ;  /* 0x000000020a00780c */ /* 0x000fda0003f05270 */
[----:B------:R-:W-:Y:S05]  /*00f0*/  @!P0 BRA `(.L_x_1) ;  /* 0x0000000000348947 */ /* 0x000fea0003800000 */
[----:B------:R-:W0:Y:S01]  /*0100*/  S2R R7, SR_CgaCtaId ;  /* 0x0000000000077919 */ /* 0x000e220000008800 */
[----:B------:R-:W-:Y:S01]  /*0110*/  MOV R6, 0x400 ;  /* 0x0000040000067802 */ /* 0x000fe20000000f00 */
[----:B------:R-:W-:Y:S02]  /*0120*/  IMAD.MOV.U32 R5, RZ, RZ, RZ ;  /* 0x000000ffff057224 */ /* 0x000fe400078e00ff */
[----:B------:R-:W-:Y:S01]  /*0130*/  IMAD.MOV.U32 R4, RZ, RZ, R2 ;  /* 0x000000ffff047224 */ /* 0x000fe200078e0002 */
[----:B0-----:R-:W-:-:S07]  /*0140*/  LEA R7, R7, R6, 0x18 ;  /* 0x0000000607077211 */ /* 0x001fce00078ec0ff */
.L_x_2:
[----:B------:R-:W-:Y:S01]  /*0150*/  I2FP.F32.U32 R6, R4 ;  /* 0x0000000400067245 */ /* 0x000fe20000201000 */
[----:B------:R-:W-:Y:S02]  /*0160*/  IMAD R9, R4, 0x4, R7 ;  /* 0x0000000404097824 */ /* 0x000fe400078e0207 */
[----:B------:R-:W-:Y:S02]  /*0170*/  VIADD R5, R5, 0x1 ;  /* 0x0000000105057836 */ /* 0x000fe40000000000 */
[----:B------:R-:W-:Y:S01]  /*0180*/  IMAD.IADD R4, R3, 0x1, R4 ;  /* 0x0000000103047824 */ /* 0x000fe200078e0204 */
[----:B------:R0:W-:Y:S02]  /*0190*/  STS [R9], R6 ;  /* 0x0000000609007388 */ /* 0x0001e40000000800 */
[----:B------:R-:W-:-:S04]  /*01a0*/  LOP3.LUT R8, R5, R10, RZ, 0x3c, !PT ;  /* 0x0000000a05087212 */ /* 0x000fc800078e3cff */
[----:B------:R-:W-:-:S13]  /*01b0*/  ISETP.NE.AND P0, PT, R8, 0x2, PT ;  /* 0x000000020800780c */ /* 0x000fda0003f05270 */
[----:B0-----:R-:W-:Y:S05]  /*01c0*/  @P0 BRA `(.L_x_2) ;  /* 0xfffffffc00e00947 */ /* 0x001fea000383ffff */
.L_x_1:
[----:B------:R-:W-:Y:S05]  /*01d0*/  BSYNC.RECONVERGENT B0 ;  /* 0x0000000000007941 */ /* 0x000fea0003800200 */
.L_x_0:
[----:B------:R-:W0:Y:S01]  /*01e0*/  S2UR UR5, SR_CgaCtaId ;  /* 0x00000000000579c3 */ /* 0x000e220000008800 */
[----:B------:R-:W-:Y:S01]  /*01f0*/  UMOV UR4, 0x400 ;  /* 0x0000040000047882 */ /* 0x000fe20000000000 */
[----:B------:R-:W-:Y:S01]  /*0200*/  BSSY.RECONVERGENT B0, `(.L_x_3) ;  /* 0x0000019000007945 */ /* 0x000fe20003800200 */
[C-C-:B------:R-:W-:Y:S02]  /*0210*/  IMAD R6, R3.reuse, 0x2, R4.reuse ;  /* 0x0000000203067824 */ /* 0x140fe400078e0204 */
[----:B------:R-:W-:Y:S02]  /*0220*/  IMAD R8, R3, 0x3, R4 ;  /* 0x0000000303087824 */ /* 0x000fe400078e0204 */
[----:B------:R-:W-:Y:S01]  /*0230*/  IMAD.IADD R10, R4, 0x1, R3 ;  /* 0x00000001040a7824 */ /* 0x000fe200078e0203 */
[----:B0-----:R-:W-:-:S06]  /*0240*/  ULEA UR4, UR5, UR4, 0x18 ;  /* 0x0000000405047291 */ /* 0x001fcc000f8ec0ff */
[----:B------:R-:W-:-:S07]  /*0250*/  LEA R12, R4, UR4, 0x2 ;  /* 0x00000004040c7c11 */ /* 0x000fce000f8e10ff */
.L_x_4:
[----:B------:R-:W-:Y:S01]  /*0260*/  I2FP.F32.U32 R11, R4 ;  /* 0x00000004000b7245 */ /* 0x000fe20000201000 */
[C-C-:B------:R-:W-:Y:S01]  /*0270*/  IMAD R14, R3.reuse, 0x4, R12.reuse ;  /* 0x00000004030e7824 */ /* 0x140fe200078e020c */
[----:B------:R-:W-:Y:S01]  /*0280*/  I2FP.F32.U32 R5, R10 ;  /* 0x0000000a00057245 */ /* 0x000fe20000201000 */
[C---:B------:R-:W-:Y:S01]  /*0290*/  IMAD R18, R3.reuse, 0xc, R12 ;  /* 0x0000000c03127824 */ /* 0x040fe200078e020c */
[----:B------:R-:W-:Y:S01]  /*02a0*/  I2FP.F32.U32 R7, R6 ;  /* 0x0000000600077245 */ /* 0x000fe20000201000 */
[----:B------:R0:W-:Y:S01]  /*02b0*/  STS [R12], R11 ;  /* 0x0000000b0c007388 */ /* 0x0001e20000000800 */
[C---:B------:R-:W-:Y:S01]  /*02c0*/  LEA R16, R3.reuse, R12, 0x3 ;  /* 0x0000000c03107211 */ /* 0x040fe200078e18ff */
[C---:B------:R-:W-:Y:S01]  /*02d0*/  IMAD R6, R3.reuse, 0x4, R6 ;  /* 0x0000000403067824 */ /* 0x040fe200078e0206 */
[----:B------:R-:W-:Y:S01]  /*02e0*/  I2FP.F32.U32 R9, R8 ;  /* 0x0000000800097245 */ /* 0x000fe20000201000 */
[----:B------:R1:W-:Y:S01]  /*02f0*/  STS [R14], R5 ;  /* 0x000000050e007388 */ /* 0x0003e20000000800 */
[C---:B------:R-:W-:Y:S01]  /*0300*/  IADD3 R4, PT, PT, R3.reuse, R4, R3 ;  /* 0x0000000403047210 */ /* 0x040fe20007ffe003 */
[----:B------:R-:W-:-:S02]  /*0310*/  IMAD R8, R3, 0x4, R8 ;  /* 0x0000000403087824 */ /* 0x000fc400078e0208 */
[----:B------:R1:W-:Y:S01]  /*0320*/  STS [R16], R7 ;  /* 0x0000000710007388 */ /* 0x0003e20000000800 */
[C---:B------:R-:W-:Y:S01]  /*0330*/  IADD3 R4, PT, PT, R3.reuse, R4, R3 ;  /* 0x0000000403047210 */ /* 0x040fe20007ffe003 */
[C---:B------:R-:W-:Y:S02]  /*0340*/  IMAD R10, R3.reuse, 0x4, R10 ;  /* 0x00000004030a7824 */ /* 0x040fe400078e020a */
[----:B------:R1:W-:Y:S01]  /*0350*/  STS [R18], R9 ;  /* 0x0000000912007388 */ /* 0x0003e20000000800 */
[----:B------:R-:W-:Y:S01]  /*0360*/  ISETP.GE.U32.AND P0, PT, R4, 0x1000, PT ;  /* 0x000010000400780c */ /* 0x000fe20003f06070 */
[----:B0-----:R-:W-:-:S12]  /*0370*/  IMAD R12, R3, 0x10, R12 ;  /* 0x00000010030c7824 */ /* 0x001fd800078e020c */
[----:B-1----:R-:W-:Y:S05]  /*0380*/  @!P0 BRA `(.L_x_4) ;  /* 0xfffffffc00b48947 */ /* 0x002fea000383ffff */
[----:B------:R-:W-:Y:S05]  /*0390*/  BSYNC.RECONVERGENT B0 ;  /* 0x0000000000007941 */ /* 0x000fea0003800200 */
.L_x_3:
[----:B------:R-:W0:Y:S01]  /*03a0*/  LDCU UR5, c[0x0][0x390] ;  /* 0x00007200ff0577ac */ /* 0x000e220008000800 */
[----:B------:R-:W-:Y:S01]  /*03b0*/  BAR.SYNC.DEFER_BLOCKING 0x0 ;  /* 0x0000000000007b1d */ /* 0x000fe20000010000 */
[----:B0-----:R-:W-:-:S13]  /*03c0*/  ISETP.GE.AND P0, PT, R0, UR5, PT ;  /* 0x0000000500007c0c */ /* 0x001fda000bf06270 */
[----:B------:R-:W-:Y:S05]  /*03d0*/  @P0 EXIT ;  /* 0x000000000000094d */ /* 0x000fea0003800000 */
[----:B------:R-:W0:Y:S01]  /*03e0*/  LDC.64 R4, c[0x0][0x388] ;  /* 0x0000e200ff047b82 */ /* 0x000e220000000a00 */
[----:B------:R-:W1:Y:S01]  /*03f0*/  LDCU.64 UR6, c[0x0][0x358] ;  /* 0x00006b00ff0677ac */ /* 0x000e620008000a00 */
[----:B0-----:R-:W-:-:S06]  /*0400*/  IMAD.WIDE R4, R0, 0x4, R4 ;  /* 0x0000000400047825 */ /* 0x001fcc00078e0204 */
[----:B-1----:R-:W2:Y:S01]  /*0410*/  LDG.E.CONSTANT R4, desc[UR6][R4.64] ;  /* 0x0000000604047981 */ /* 0x002ea2000c1e9900 */
[----:B------:R-:W-:Y:S02]  /*0420*/  LEA R6, R2, UR4, 0x2 ;  /* 0x0000000402067c11 */ /* 0x000fe4000f8e10ff */
[----:B------:R-:W0:Y:S03]  /*0430*/  LDC.64 R2, c[0x0][0x380] ;  /* 0x0000e000ff027b82 */ /* 0x000e260000000a00 */
[----:B------:R-:W2:Y:S01]  /*0440*/  LDS R7, [R6] ;  /* 0x0000000006077984 */ /* 0x000ea20000000800 */
[----:B0-----:R-:W-:-:S04]  /*0450*/  IMAD.WIDE R2, R0, 0x4, R2 ;  /* 0x0000000400027825 */ /* 0x001fc800078e0202 */
[----:B--2---:R-:W-:-:S05]  /*0460*/  FADD R7, R4, R7 ;  /* 0x0000000704077221 */ /* 0x004fca0000000000 */
[----:B------:R-:W-:Y:S01]  /*0470*/  STG.E desc[UR6][R2.64], R7 ;  /* 0x0000000702007986 */ /* 0x000fe2000c101906 */
[----:B------:R-:W-:Y:S05]  /*0480*/  EXIT ;  /* 0x000000000000794d */ /* 0x000fea0003800000 */
        .weak           $__internal_0_$__cuda_sm20_div_u16
        .type           $__internal_0_$__cuda_sm20_div_u16,@function
        .size           $__internal_0_$__cuda_sm20_div_u16,(.L_x_43 - $__internal_0_$__cuda_sm20_div_u16)
$__internal_0_$__cuda_sm20_div_u16:
[----:B------:R-:W0:Y:S01]  /*0490*/  I2F.U16 R6, R5 ;  /* 0x0000000500067306 */ /* 0x000e220000101000 */
[----:B------:R-:W-:Y:S01]  /*04a0*/  IMAD.MOV.U32 R7, RZ, RZ, 0x4b800000 ;  /* 0x4b800000ff077424 */ /* 0x000fe200078e00ff */
[----:B------:R-:W-:Y:S02]  /*04b0*/  I2FP.F32.U32.RZ R4, R4 ;  /* 0x0000000400047245 */ /* 0x000fe4000020d000 */
[C---:B0-----:R-:W-:Y:S02]  /*04c0*/  FSETP.GEU.AND P1, PT, |R6|.reuse, 1.175494350822287508e-38, PT ;  /* 0x008000000600780b */ /* 0x041fe40003f2e200 */
[----:B------:R-:W-:Y:S02]  /*04d0*/  FSETP.GT.AND P0, PT, |R6|, 8.50705917302346158658e+37, PT ;  /* 0x7e8000000600780b */ /* 0x000fe40003f04200 */
[----:B------:R-:W-:-:S04]  /*04e0*/  FSEL R7, R7, 1, !P1 ;  /* 0x3f80000007077808 */ /* 0x000fc80004800000 */
[----:B------:R-:W-:Y:S02]  /*04f0*/  FSEL R7, R7, 0.25, !P0 ;  /* 0x3e80000007077808 */ /* 0x000fe40004000000 */
[----:B------:R-:W-:Y:S01]  /*0500*/  ISETP.NE.U32.AND P0, PT, R5, RZ, PT ;  /* 0x000000ff0500720c */ /* 0x000fe20003f05070 */
[----:B------:R-:W-:Y:S02]  /*0510*/  IMAD.MOV.U32 R5, RZ, RZ, 0x0 ;  /* 0x00000000ff057424 */ /* 0x000fe400078e00ff */
[----:B------:R-:W-:-:S06]  /*0520*/  FMUL R6, R6, R7 ;  /* 0x0000000706067220 */ /* 0x000fcc0000400000 */
[----:B------:R-:W0:Y:S02]  /*0530*/  MUFU.RCP R6, R6 ;  /* 0x0000000600067308 */ /* 0x000e240000001000 */
[----:B0-----:R-:W-:-:S05]  /*0540*/  FMUL R7, R7, R6 ;  /* 0x0000000607077220 */ /* 0x001fca0000400000 */
[----:B------:R-:W-:-:S05]  /*0550*/  IADD3 R7, PT, PT, R7, 0x2, RZ ;  /* 0x0000000207077810 */ /* 0x000fca0007ffe0ff */
[----:B------:R-:W-:Y:S01]  /*0560*/  FMUL.RZ R7, R4, R7 ;  /* 0x0000000704077220 */ /* 0x000fe2000040c000 */
[----:B------:R-:W-:-:S05]  /*0570*/  IMAD.MOV.U32 R4, RZ, RZ, R9 ;  /* 0x000000ffff047224 */ /* 0x000fca00078e0009 */
[----:B------:R-:W0:Y:S02]  /*0580*/  F2I.U32.TRUNC.NTZ R7, R7 ;  /* 0x0000000700077305 */ /* 0x000e24000020f000 */
[----:B0-----:R-:W-:Y:S01]  /*0590*/  LOP3.LUT R8, R7, 0xffff, RZ, 0xc0, !PT ;  /* 0x0000ffff07087812 */ /* 0x001fe200078ec0ff */
[----:B------:R-:W-:Y:S01]  /*05a0*/  @!P0 IMAD.MOV.U32 R8, RZ, RZ, -0x1 ;  /* 0xffffffffff088424 */ /* 0x000fe200078e00ff */
[----:B------:R-:W-:Y:S06]  /*05b0*/  RET.REL.NODEC R4 `(_Z23shared_memory_intensivePfPKfi) ;  /* 0xfffffff804907950 */ /* 0x000fec0003c3ffff */
.L_x_5:
[----:B------:R-:W-:-:S00]  /*05c0*/  BRA `(.L_x_5) ;  /* 0xfffffffc00fc7947 */ /* 0x000fc0000383ffff */
[----:B------:R-:W-:-:S00]  /*05d0*/  NOP ;  /* 0x0000000000007918 */ /* 0x000fc00000000000 */
        /* <DEDUP_REMOVED lines=10> */
.L_x_43:


//--------------------- .text._Z22high_register_pressurePfPKfi --------------------------
	.section	.text._Z22high_register_pressurePfPKfi,"ax",@progbits
	.align	128
        .global         _Z22high_register_pressurePfPKfi
        .type           _Z22high_register_pressurePfPKfi,@function
        .size           _Z22high_register_pressurePfPKfi,(.L_x_46 - _Z22high_register_pressurePfPKfi)
        .other          _Z22high_register_pressurePfPKfi,@"STO_CUDA_ENTRY STV_DEFAULT"
_Z22high_register_pressurePfPKfi:
.text._Z22high_register_pressurePfPKfi:
[----:B------:R-:W-:Y:S01]  /*0000*/  LDC R1, c[0x0][0x37c] ;  /* 0x0000df00ff017b82 */ /* 0x000fe20000000800 */
[----:B------:R-:W0:Y:S07]  /*0010*/  S2R R3, SR_TID.X ;  /* 0x0000000000037919 */ /* 0x000e2e0000002100 */
[----:B------:R-:W0:Y:S01]  /*0020*/  S2UR UR4, SR_CTAID.X ;  /* 0x00000000000479c3 */ /* 0x000e220000002500 */
[----:B------:R-:W1:Y:S07]  /*0030*/  LDCU UR5, c[0x0][0x390] ;  /* 0x00007200ff0577ac */ /* 0x000e6e0008000800 */
[----:B------:R-:W0:Y:S02]  /*0040*/  LDC R0, c[0x0][0x360] ;  /* 0x0000d800ff007b82 */ /* 0x000e240000000800 */
[----:B0-----:R-:W-:-:S05]  /*0050*/  IMAD R0, R0, UR4, R3 ;  /* 0x0000000400007c24 */ /* 0x001fca000f8e0203 */
[----:B-1----:R-:W-:-:S13]  /*0060*/  ISETP.GE.AND P0, PT, R0, UR5, PT ;  /* 0x0000000500007c0c */ /* 0x002fda000bf06270 */
[----:B------:R-:W-:Y:S05]  /*0070*/  @P0 EXIT ;  /* 0x000000000000094d */ /* 0x000fea0003800000 */
[----:B------:R-:W0:Y:S01]  /*0080*/  LDC.64 R2, c[0x0][0x388] ;  /* 0x0000e200ff027b82 */ /* 0x000e220000000a00 */
[----:B------:R-:W1:Y:S01]  /*0090*/  LDCU.64 UR4, c[0x0][0x358] ;  /* 0x00006b00ff0477ac */ /* 0x000e620008000a00 */
[----:B0-----:R-:W-:-:S06]  /*00a0*/  IMAD.WIDE R2, R0, 0x4, R2 ;  /* 0x0000000400027825 */ /* 0x001fcc00078e0202 */
[----:B-1----:R-:W2:Y:S02]  /*00b0*/  LDG.E.CONSTANT R2, desc[UR4][R2.64] ;  /* 0x0000000402027981 */ /* 0x002ea4000c1e9900 */
[----:B--2---:R-:W-:-:S04]  /*00c0*/  FMUL R5, R2, 1.1000000238418579102 ;  /* 0x3f8ccccd02057820 */ /* 0x004fc80000400000 */
[----:B------:R-:W-:Y:S01]  /*00d0*/  FMUL R4, R5, 1.2000000476837158203 ;  /* 0x3f99999a05047820 */ /* 0x000fe20000400000 */
[----:B------:R-:W-:-:S03]  /*00e0*/  FADD R7, R2, R5 ;  /* 0x0000000502077221 */ /* 0x000fc60000000000 */
[C---:B------:R-:W-:Y:S01]  /*00f0*/  FMUL R5, R4.reuse, 1.2999999523162841797 ;  /* 0x3fa6666604057820 */ /* 0x040fe20000400000 */
[----:B------:R-:W-:-:S03]  /*0100*/  FADD R6, R4, R7 ;  /* 0x0000000704067221 */ /* 0x000fc60000000000 */
[C---:B------:R-:W-:Y:S01]  /*0110*/  FMUL R4, R5.reuse, 1.3999999761581420898 ;  /* 0x3fb3333305047820 */ /* 0x040fe20000400000 */
[----:B------:R-:W-:-:S03]  /*0120*/  FADD R7, R5, R6 ;  /* 0x0000000605077221 */ /* 0x000fc60000000000 */
[C---:B------:R-:W-:Y:S01]  /*0130*/  FMUL R5, R4.reuse, 1.5 ;  /* 0x3fc0000004057820 */ /* 0x040fe20000400000 */
[----:B------:R-:W-:-:S03]  /*0140*/  FADD R6, R4, R7 ;  /* 0x0000000704067221 */ /* 0x000fc60000000000 */
[C---:B------:R-:W-:Y:S01]  /*0150*/  FMUL R4, R5.reuse, 1.6000000238418579102 ;  /* 0x3fcccccd05047820 */ /* 0x040fe20000400000 */
[----:B------:R-:W-:-:S03]  /*0160*/  FADD R5, R5, R6 ;  /* 0x0000000605057221 */ /* 0x000fc60000000000 */
[C---:B------:R-:W-:Y:S01]  /*0170*/  FMUL R2, R4.reuse, 1.7000000476837158203 ;  /* 0x3fd9999a04027820 */ /* 0x040fe20000400000 */
[----:B------:R-:W-:-:S03]  /*0180*/  FADD R5, R4, R5 ;  /* 0x0000000504057221 */ /* 0x000fc60000000000 */
[C---:B------:R-:W-:Y:S01]  /*0190*/  FMUL R3, R2.reuse, 1.7999999523162841797 ;  /* 0x3fe6666602037820 */ /* 0x040fe20000400000 */
[----:B------:R-:W-:-:S03]  /*01a0*/  FADD R4, R2, R5 ;  /* 0x0000000502047221 */ /* 0x000fc60000000000 */
[C---:B------:R-:W-:Y:S01]  /*01b0*/  FMUL R2, R3.reuse, 1.8999999761581420898 ;  /* 0x3ff3333303027820 */ /* 0x040fe20000400000 */
[----:B------:R-:W-:-:S03]  /*01c0*/  FADD R5, R3, R4 ;  /* 0x0000000403057221 */ /* 0x000fc60000000000 */
[----:B------:R-:W-:Y:S01]  /*01d0*/  FFMA R4, R3, 1.8999999761581420898, R2 ;  /* 0x3ff3333303047823 */ /* 0x000fe20000000002 */
[----:B------:R-:W-:Y:S02]  /*01e0*/  FADD R5, R2, R5 ;  /* 0x0000000502057221 */ /* 0x000fe40000000000 */
[----:B------:R-:W0:Y:S02]  /*01f0*/  LDC.64 R2, c[0x0][0x380] ;  /* 0x0000e000ff027b82 */ /* 0x000e240000000a00 */
[C---:B------:R-:W-:Y:S01]  /*0200*/  FADD R5, R4.reuse, R5 ;  /* 0x0000000504057221 */ /* 0x040fe20000000000 */
[----:B------:R-:W-:-:S04]  /*0210*/  FMUL R4, R4, 2.0999999046325683594 ;  /* 0x4006666604047820 */ /* 0x000fc80000400000 */
[C---:B------:R-:W-:Y:S01]  /*0220*/  FADD R5, R4.reuse, R5 ;  /* 0x0000000504057221 */ /* 0x040fe20000000000 */
[----:B------:R-:W-:-:S04]  /*0230*/  FMUL R4, R4, 2.2000000476837158203 ;  /* 0x400ccccd04047820 */ /* 0x000fc80000400000 */
[C---:B------:R-:W-:Y:S01]  /*0240*/  FADD R5, R4.reuse, R5 ;  /* 0x0000000504057221 */ /* 0x040fe20000000000 */
[----:B------:R-:W-:-:S04]  /*0250*/  FMUL R4, R4, 2.2999999523162841797 ;  /* 0x4013333304047820 */ /* 0x000fc80000400000 */
[C---:B------:R-:W-:Y:S01]  /*0260*/  FADD R5, R4.reuse, R5 ;  /* 0x0000000504057221 */ /* 0x040fe20000000000 */
[----:B------:R-:W-:-:S04]  /*0270*/  FMUL R4, R4, 2.4000000953674316406 ;  /* 0x4019999a04047820 */ /* 0x000fc80000400000 */
[----:B------:R-:W-:Y:S01]  /*0280*/  FADD R5, R4, R5 ;  /* 0x0000000504057221 */ /* 0x000fe20000000000 */
[----:B0-----:R-:W-:-:S04]  /*0290*/  IMAD.WIDE R2, R0, 0x4, R2 ;  /* 0x0000000400027825 */ /* 0x001fc800078e0202 */
[----:B------:R-:W-:-:S05]  /*02a0*/  FFMA R5, R4, 2.5, R5 ;  /* 0x4020000004057823 */ /* 0x000fca0000000005 */
[----:B------:R-:W-:Y:S01]  /*02b0*/  STG.E desc[UR4][R2.64], R5 ;  /* 0x0000000502007986 */ /* 0x000fe2000c101904 */
[----:B------:R-:W-:Y:S05]  /*02c0*/  EXIT ;  /* 0x000000000000794d */ /* 0x000fea0003800000 */
.L_x_6:
        /* <DEDUP_REMOVED lines=11> */
.L_x_46:


//--------------------- .text._Z14uniform_kernelPfPKfi --------------------------
	.section	.text._Z14uniform_kernelPfPKfi,"ax",@progbits
	.align	128
        .global         _Z14uniform_kernelPfPKfi
        .type           _Z14uniform_kernelPfPKfi,@function
        .size           _Z14uniform_kernelPfPKfi,(.L_x_47 - _Z14uniform_kernelPfPKfi)
        .other          _Z14uniform_kernelPfPKfi,@"STO_CUDA_ENTRY STV_DEFAULT"
_Z14uniform_kernelPfPKfi:
.text._Z14uniform_kernelPfPKfi:
        /* <DEDUP_REMOVED lines=10> */
[----:B------:R-:W-:-:S06]  /*00a0*/  SHF.R.S32.HI R0, RZ, 0x1f, R7 ;  /* 0x0000001fff007819 */ /* 0x000fcc0000011407 */
[----:B------:R-:W2:Y:S01]  /*00b0*/  LDC.64 R4, c[0x0][0x380] ;  /* 0x0000e000ff047b82 */ /* 0x000ea20000000a00 */
[----:B0-----:R-:W-:-:S06]  /*00c0*/  IMAD.WIDE R2, R7, 0x4, R2 ;  /* 0x0000000407027825 */ /* 0x001fcc00078e0202 */
[----:B-1----:R-:W3:Y:S01]  /*00d0*/  LDG.E.CONSTANT R2, desc[UR4][R2.64] ;  /* 0x0000000402027981 */ /* 0x002ee2000c1e9900 */
[----:B------:R-:W-:-:S04]  /*00e0*/  LEA.HI R0, R0, R7, RZ, 0x5 ;  /* 0x0000000700007211 */ /* 0x000fc800078f28ff */
[----:B------:R-:W-:-:S04]  /*00f0*/  SHF.R.U32.HI R0, RZ, 0x5, R0 ;  /* 0x00000005ff007819 */ /* 0x000fc80000011600 */
[----:B------:R-:W-:-:S04]  /*0100*/  LOP3.LUT R0, R0, 0x1, RZ, 0xc0, !PT ;  /* 0x0000000100007812 */ /* 0x000fc800078ec0ff */
[----:B------:R-:W-:-:S13]  /*0110*/  ISETP.NE.U32.AND P0, PT, R0, 0x1, PT ;  /* 0x000000010000780c */ /* 0x000fda0003f05070 */
[----:B------:R-:W-:Y:S01]  /*0120*/  @!P0 MOV R11, 0x3f000000 ;  /* 0x3f000000000b8802 */ /* 0x000fe20000000f00 */
[C-C-:B---3--:R-:W-:Y:S01]  /*0130*/  @!P0 FADD R9, R2.reuse, R2.reuse ;  /* 0x0000000202098221 */ /* 0x148fe20000000000 */
[----:B------:R-:W-:-:S03]  /*0140*/  @P0 FFMA R0, R2, R2, R2 ;  /* 0x0000000202000223 */ /* 0x000fc60000000002 */
[----:B------:R-:W-:Y:S01]  /*0150*/  @!P0 FADD R6, R2, R9 ;  /* 0x0000000902068221 */ /* 0x000fe20000000000 */
[----:B------:R-:W-:Y:S01]  /*0160*/  @P0 FADD R9, R0, R0 ;  /* 0x0000000000090221 */ /* 0x000fe20000000000 */
[----:B--2---:R-:W-:-:S04]  /*0170*/  IMAD.WIDE R2, R7, 0x4, R4 ;  /* 0x0000000407027825 */ /* 0x004fc800078e0204 */
[----:B------:R-:W-:-:S05]  /*0180*/  @!P0 FFMA R9, R6, R11, 1 ;  /* 0x3f80000006098423 */ /* 0x000fca000000000b */
[----:B------:R-:W-:Y:S01]  /*0190*/  STG.E desc[UR4][R2.64], R9 ;  /* 0x0000000902007986 */ /* 0x000fe2000c101904 */
[----:B------:R-:W-:Y:S05]  /*01a0*/  EXIT ;  /* 0x000000000000794d */ /* 0x000fea0003800000 */
.L_x_7:
        /* <DEDUP_REMOVED lines=13> */
.L_x_47:


//--------------------- .text._Z16divergent_kernelPfPKfi --------------------------
	.section	.text._Z16divergent_kernelPfPKfi,"ax",@progbits
	.align	128
        .global         _Z16divergent_kernelPfPKfi
        .type           _Z16divergent_kernelPfPKfi,@function
        .size           _Z16divergent_kernelPfPKfi,(.L_x_48 - _Z16divergent_kernelPfPKfi)
        .other          _Z16divergent_kernelPfPKfi,@"STO_CUDA_ENTRY STV_DEFAULT"
_Z16divergent_kernelPfPKfi:
.text._Z16divergent_kernelPfPKfi:
        /* <DEDUP_REMOVED lines=10> */
[----:B------:R-:W-:-:S06]  /*00a0*/  LOP3.LUT R0, R0, 0x1, RZ, 0xc0, !PT ;  /* 0x0000000100007812 */ /* 0x000fcc00078ec0ff */
[----:B------:R-:W2:Y:S01]  /*00b0*/  LDC.64 R4, c[0x0][0x380] ;  /* 0x0000e000ff047b82 */ /* 0x000ea20000000a00 */
[----:B0-----:R-:W-:-:S06]  /*00c0*/  IMAD.WIDE R2, R7, 0x4, R2 ;  /* 0x0000000407027825 */ /* 0x001fcc00078e0202 */
[----:B-1----:R-:W3:Y:S01]  /*00d0*/  LDG.E.CONSTANT R2, desc[UR4][R2.64] ;  /* 0x0000000402027981 */ /* 0x002ee2000c1e9900 */
[----:B------:R-:W-:Y:S01]  /*00e0*/  ISETP.NE.U32.AND P0, PT, R0, 0x1, PT ;  /* 0x000000010000780c */ /* 0x000fe20003f05070 */
[----:B--2---:R-:W-:-:S12]  /*00f0*/  IMAD.WIDE R4, R7, 0x4, R4 ;  /* 0x0000000407047825 */ /* 0x004fd800078e0204 */
[----:B------:R-:W-:Y:S01]  /*0100*/  @!P0 MOV R11, 0x3f000000 ;  /* 0x3f000000000b8802 */ /* 0x000fe20000000f00 */
[C-C-:B---3--:R-:W-:Y:S01]  /*0110*/  @!P0 FADD R9, R2.reuse, R2.reuse ;  /* 0x0000000202098221 */ /* 0x148fe20000000000 */
[----:B------:R-:W-:-:S03]  /*0120*/  @P0 FFMA R0, R2, R2, R2 ;  /* 0x0000000202000223 */ /* 0x000fc60000000002 */
[----:B------:R-:W-:Y:S01]  /*0130*/  @!P0 FADD R6, R2, R9 ;  /* 0x0000000902068221 */ /* 0x000fe20000000000 */
[----:B------:R-:W-:-:S03]  /*0140*/  @P0 FADD R9, R0, R0 ;  /* 0x0000000000090221 */ /* 0x000fc60000000000 */
[----:B------:R-:W-:-:S05]  /*0150*/  @!P0 FFMA R9, R6, R11, 1 ;  /* 0x3f80000006098423 */ /* 0x000fca000000000b */
[----:B------:R-:W-:Y:S01]  /*0160*/  STG.E desc[UR4][R4.64], R9 ;  /* 0x0000000904007986 */ /* 0x000fe2000c101904 */
[----:B------:R-:W-:Y:S05]  /*0170*/  EXIT ;  /* 0x000000000000794d */ /* 0x000fea0003800000 */
.L_x_8:
        /* <DEDUP_REMOVED lines=16> */
.L_x_48:


//--------------------- .text._Z14high_intensityPfPKfi --------------------------
	.section	.text._Z14high_intensityPfPKfi,"ax",@progbits
	.align	128
        .global         _Z14high_intensityPfPKfi
        .type           _Z14high_intensityPfPKfi,@function
        .size           _Z14high_intensityPfPKfi,(.L_x_44 - _Z14high_intensityPfPKfi)
        .other          _Z14high_intensityPfPKfi,@"STO_CUDA_ENTRY STV_DEFAULT"
_Z14high_intensityPfPKfi:
.text._Z14high_intensityPfPKfi:
        /* <DEDUP_REMOVED lines=11> */
[----:B-1----:R-:W2:Y:S01]  /*00b0*/  LDG.E.CONSTANT R4, desc[UR4][R4.64] ;  /* 0x0000000404047981 */ /* 0x002ea2000c1e9900 */
[----:B------:R-:W-:Y:S01]  /*00c0*/  BSSY.RECONVERGENT B0, `(.L_x_9) ;  /* 0x000000e000007945 */ /* 0x000fe20003800200 */
[----:B--2---:R-:W-:-:S04]  /*00d0*/  FFMA R0, R4, R4, R4 ;  /* 0x0000000404007223 */ /* 0x004fc80000000004 */
[----:B------:R-:W-:-:S04]  /*00e0*/  FFMA R0, R0, R0, 1 ;  /* 0x3f80000000007423 */ /* 0x000fc80000000000 */
[----:B------:R0:W1:Y:S01]  /*00f0*/  MUFU.RSQ R3, R0 ;  /* 0x0000000000037308 */ /* 0x0000620000001400 */
[----:B------:R-:W-:-:S04]  /*0100*/  IADD3 R6, PT, PT, R0, -0xd000000, RZ ;  /* 0xf300000000067810 */ /* 0x000fc80007ffe0ff */
[----:B------:R-:W-:-:S13]  /*0110*/  ISETP.GT.U32.AND P0, PT, R6, 0x727fffff, PT ;  /* 0x727fffff0600780c */ /* 0x000fda0003f04070 */
[----:B01----:R-:W-:Y:S05]  /*0120*/  @!P0 BRA `(.L_x_10) ;  /* 0x00000000000c8947 */ /* 0x003fea0003800000 */
[----:B------:R-:W-:-:S07]  /*0130*/  MOV R8, 0x150 ;  /* 0x0000015000087802 */ /* 0x000fce0000000f00 */
[----:B------:R-:W-:Y:S05]  /*0140*/  CALL.REL.NOINC `($__internal_1_$__cuda_sm20_sqrt_rn_f32_slowpath) ;  /* 0x0000000800687944 */ /* 0x000fea0003c00000 */
[----:B------:R-:W-:Y:S05]  /*0150*/  BRA `(.L_x_11) ;  /* 0x0000000000107947 */ /* 0x000fea0003800000 */
.L_x_10:
[----:B------:R-:W-:Y:S01]  /*0160*/  FMUL.FTZ R5, R0, R3 ;  /* 0x0000000300057220 */ /* 0x000fe20000410000 */
[----:B------:R-:W-:-:S03]  /*0170*/  FMUL.FTZ R3, R3, 0.5 ;  /* 0x3f00000003037820 */ /* 0x000fc60000410000 */
[----:B------:R-:W-:-:S04]  /*0180*/  FFMA R0, -R5, R5, R0 ;  /* 0x0000000505007223 */ /* 0x000fc80000000100 */
[----:B------:R-:W-:-:S07]  /*0190*/  FFMA R0, R0, R3, R5 ;  /* 0x0000000300007223 */ /* 0x000fce0000000005 */
.L_x_11:
[----:B------:R-:W-:Y:S05]  /*01a0*/  BSYNC.RECONVERGENT B0 ;  /* 0x0000000000007941 */ /* 0x000fea0003800200 */
.L_x_9:
[----:B------:R-:W-:Y:S01]  /*01b0*/  FFMA R0, R0, R0, R0 ;  /* 0x0000000000007223 */ /* 0x000fe20000000000 */
[----:B------:R-:W-:Y:S03]  /*01c0*/  BSSY.RECONVERGENT B0, `(.L_x_12) ;  /* 0x000000e000007945 */ /* 0x000fe60003800200 */
[----:B------:R-:W-:-:S04]  /*01d0*/  FFMA R3, R0, R0, 1 ;  /* 0x3f80000000037423 */ /* 0x000fc80000000000 */
[----:B------:R0:W1:Y:S01]  /*01e0*/  MUFU.RSQ R4, R3 ;  /* 0x0000000300047308 */ /* 0x0000620000001400 */
[----:B------:R-:W-:-:S04]  /*01f0*/  IADD3 R0, PT, PT, R3, -0xd000000, RZ ;  /* 0xf300000003007810 */ /* 0x000fc80007ffe0ff */
[----:B------:R-:W-:-:S13]  /*0200*/  ISETP.GT.U32.AND P0, PT, R0, 0x727fffff, PT ;  /* 0x727fffff0000780c */ /* 0x000fda0003f04070 */
[----:B01----:R-:W-:Y:S05]  /*0210*/  @!P0 BRA `(.L_x_13) ;  /* 0x0000000000108947 */ /* 0x003fea0003800000 */
[----:B------:R-:W-:Y:S02]  /*0220*/  MOV R0, R3 ;  /* 0x0000000300007202 */ /* 0x000fe40000000f00 */
[----:B------:R-:W-:-:S07]  /*0230*/  MOV R8, 0x250 ;  /* 0x0000025000087802 */ /* 0x000fce0000000f00 */
[----:B------:R-:W-:Y:S05]  /*0240*/  CALL.REL.NOINC `($__internal_1_$__cuda_sm20_sqrt_rn_f32_slowpath) ;  /* 0x0000000800287944 */ /* 0x000fea0003c00000 */
[----:B------:R-:W-:Y:S05]  /*0250*/  BRA `(.L_x_14) ;  /* 0x0000000000107947 */ /* 0x000fea0003800000 */
.L_x_13:
[----:B------:R-:W-:Y:S01]  /*0260*/  FMUL.FTZ R0, R3, R4 ;  /* 0x0000000403007220 */ /* 0x000fe20000410000 */
[----:B------:R-:W-:-:S03]  /*0270*/  FMUL.FTZ R4, R4, 0.5 ;  /* 0x3f00000004047820 */ /* 0x000fc60000410000 */
[----:B------:R-:W-:-:S04]  /*0280*/  FFMA R3, -R0, R0, R3 ;  /* 0x0000000000037223 */ /* 0x000fc80000000103 */
[----:B------:R-:W-:-:S07]  /*0290*/  FFMA R0, R3, R4, R0 ;  /* 0x0000000403007223 */ /* 0x000fce0000000000 */
.L_x_14:
[----:B------:R-:W-:Y:S05]  /*02a0*/  BSYNC.RECONVERGENT B0 ;  /* 0x0000000000007941 */ /* 0x000fea0003800200 */
.L_x_12:
        /* <DEDUP_REMOVED lines=11> */
.L_x_16:
[----:B------:R-:W-:Y:S01]  /*0360*/  FMUL.FTZ R0, R3, R4 ;  /* 0x0000000403007220 */ /* 0x000fe20000410000 */
[----:B------:R-:W-:-:S03]  /*0370*/  FMUL.FTZ R4, R4, 0.5 ;  /* 0x3f00000004047820 */ /* 0x000fc60000410000 */
[----:B------:R-:W-:-:S04]  /*0380*/  FFMA R3, -R0, R0, R3 ;  /* 0x0000000000037223 */ /* 0x000fc80000000103 */
[----:B------:R-:W-:-:S07]  /*0390*/  FFMA R0, R3, R4, R0 ;  /* 0x0000000403007223 */ /* 0x000fce0000000000 */
.L_x_17:
[----:B------:R-:W-:Y:S05]  /*03a0*/  BSYNC.RECONVERGENT B0 ;  /* 0x0000000000007941 */ /* 0x000fea0003800200 */
.L_x_15:
        /* <DEDUP_REMOVED lines=11> */
.L_x_19:
[----:B------:R-:W-:Y:S01]  /*0460*/  FMUL.FTZ R0, R3, R4 ;  /* 0x0000000403007220 */ /* 0x000fe20000410000 */
[----:B------:R-:W-:-:S03]  /*0470*/  FMUL.FTZ R4, R4, 0.5 ;  /* 0x3f00000004047820 */ /* 0x000fc60000410000 */
[----:B------:R-:W-:-:S04]  /*0480*/  FFMA R3, -R0, R0, R3 ;  /* 0x0000000000037223 */ /* 0x000fc80000000103 */
[----:B------:R-:W-:-:S07]  /*0490*/  FFMA R0, R3, R4, R0 ;  /* 0x0000000403007223 */ /* 0x000fce0000000000 */
.L_x_20:
[----:B------:R-:W-:Y:S05]  /*04a0*/  BSYNC.RECONVERGENT B0 ;  /* 0x0000000000007941 */ /* 0x000fea0003800200 */
.L_x_18:
        /* <DEDUP_REMOVED lines=11> */
.L_x_22:
[----:B------:R-:W-:Y:S01]  /*0560*/  FMUL.FTZ R0, R3, R4 ;  /* 0x0000000403007220 */ /* 0x000fe20000410000 */
[----:B------:R-:W-:-:S03]  /*0570*/  FMUL.FTZ R4, R4, 0.5 ;  /* 0x3f00000004047820 */ /* 0x000fc60000410000 */
[----:B------:R-:W-:-:S04]  /*0580*/  FFMA R3, -R0, R0, R3 ;  /* 0x0000000000037223 */ /* 0x000fc80000000103 */
[----:B------:R-:W-:-:S07]  /*0590*/  FFMA R0, R3, R4, R0 ;  /* 0x0000000403007223 */ /* 0x000fce0000000000 */
.L_x_23:
[----:B------:R-:W-:Y:S05]  /*05a0*/  BSYNC.RECONVERGENT B0 ;  /* 0x0000000000007941 */ /* 0x000fea0003800200 */
.L_x_21:
        /* <DEDUP_REMOVED lines=11> */
.L_x_25:
[----:B------:R-:W-:Y:S01]  /*0660*/  FMUL.FTZ R0, R3, R4 ;  /* 0x0000000403007220 */ /* 0x000fe20000410000 */
[----:B------:R-:W-:-:S03]  /*0670*/  FMUL.FTZ R4, R4, 0.5 ;  /* 0x3f00000004047820 */ /* 0x000fc60000410000 */
[----:B------:R-:W-:-:S04]  /*0680*/  FFMA R3, -R0, R0, R3 ;  /* 0x0000000000037223 */ /* 0x000fc80000000103 */
[----:B------:R-:W-:-:S07]  /*0690*/  FFMA R0, R3, R4, R0 ;  /* 0x0000000403007223 */ /* 0x000fce0000000000 */
.L_x_26:
[----:B------:R-:W-:Y:S05]  /*06a0*/  BSYNC.RECONVERGENT B0 ;  /* 0x0000000000007941 */ /* 0x000fea0003800200 */
.L_x_24:
        /* <DEDUP_REMOVED lines=11> */
.L_x_28:
[----:B------:R-:W-:Y:S01]  /*0760*/  FMUL.FTZ R0, R3, R4 ;  /* 0x0000000403007220 */ /* 0x000fe20000410000 */
[----:B------:R-:W-:-:S03]  /*0770*/  FMUL.FTZ R4, R4, 0.5 ;  /* 0x3f00000004047820 */ /* 0x000fc60000410000 */
[----:B------:R-:W-:-:S04]  /*0780*/  FFMA R3, -R0, R0, R3 ;  /* 0x0000000000037223 */ /* 0x000fc80000000103 */
[----:B------:R-:W-:-:S07]  /*0790*/  FFMA R0, R3, R4, R0 ;  /* 0x0000000403007223 */ /* 0x000fce0000000000 */
.L_x_29:
[----:B------:R-:W-:Y:S05]  /*07a0*/  BSYNC.RECONVERGENT B0 ;  /* 0x0000000000007941 */ /* 0x000fea0003800200 */
.L_x_27:
        /* <DEDUP_REMOVED lines=11> */
.L_x_31:
[----:B------:R-:W-:Y:S01]  /*0860*/  FMUL.FTZ R0, R3, R4 ;  /* 0x0000000403007220 */ /* 0x000fe20000410000 */
[----:B------:R-:W-:-:S03]  /*0870*/  FMUL.FTZ R4, R4, 0.5 ;  /* 0x3f00000004047820 */ /* 0x000fc60000410000 */
[----:B------:R-:W-:-:S04]  /*0880*/  FFMA R3, -R0, R0, R3 ;  /* 0x0000000000037223 */ /* 0x000fc80000000103 */
[----:B------:R-:W-:-:S07]  /*0890*/  FFMA R0, R3, R4, R0 ;  /* 0x0000000403007223 */ /* 0x000fce0000000000 */
.L_x_32:
[----:B------:R-:W-:Y:S05]  /*08a0*/  BSYNC.RECONVERGENT B0 ;  /* 0x0000000000007941 */ /* 0x000fea0003800200 */
.L_x_30:
        /* <DEDUP_REMOVED lines=11> */
.L_x_34:
[----:B------:R-:W-:Y:S01]  /*0960*/  FMUL.FTZ R0, R3, R4 ;  /* 0x0000000403007220 */ /* 0x000fe20000410000 */
[----:B------:R-:W-:-:S03]  /*0970*/  FMUL.FTZ R4, R4, 0.5 ;  /* 0x3f00000004047820 */ /* 0x000fc60000410000 */
[----:B------:R-:W-:-:S04]  /*0980*/  FFMA R3, -R0, R0, R3 ;  /* 0x0000000000037223 */ /* 0x000fc80000000103 */
[----:B------:R-:W-:-:S07]  /*0990*/  FFMA R0, R3, R4, R0 ;  /* 0x0000000403007223 */ /* 0x000fce0000000000 */
.L_x_35:
[----:B------:R-:W-:Y:S05]  /*09a0*/  BSYNC.RECONVERGENT B0 ;  /* 0x0000000000007941 */ /* 0x000fea0003800200 */
.L_x_33:
[----:B------:R-:W-:Y:S01]  /*09b0*/  FFMA R0, R0, R0, R0 ;  /* 0x0000000000007223 */ /* 0x000fe20000000000 */
[----:B------:R-:W-:Y:S03]  /*09c0*/  BSSY.RECONVERGENT B0, `(.L_x_36) ;  /* 0x000000e000007945 */ /* 0x000fe60003800200 */
[----:B------:R-:W-:-:S04]  /*09d0*/  FFMA R0, R0, R0, 1 ;  /* 0x3f80000000007423 */ /* 0x000fc80000000000 */
[----:B------:R0:W1:Y:S01]  /*09e0*/  MUFU.RSQ R3, R0 ;  /* 0x0000000000037308 */ /* 0x0000620000001400 */
[----:B------:R-:W-:-:S04]  /*09f0*/  IADD3 R4, PT, PT, R0, -0xd000000, RZ ;  /* 0xf300000000047810 */ /* 0x000fc80007ffe0ff */
[----:B------:R-:W-:-:S13]  /*0a00*/  ISETP.GT.U32.AND P0, PT, R4, 0x727fffff, PT ;  /* 0x727fffff0400780c */ /* 0x000fda0003f04070 */
[----:B01----:R-:W-:Y:S05]  /*0a10*/  @!P0 BRA `(.L_x_37) ;  /* 0x0000000000108947 */ /* 0x003fea0003800000 */
[----:B------:R-:W-:-:S07]  /*0a20*/  MOV R8, 0xa40 ;  /* 0x00000a4000087802 */ /* 0x000fce0000000f00 */
[----:B------:R-:W-:Y:S05]  /*0a30*/  CALL.REL.NOINC `($__internal_1_$__cuda_sm20_sqrt_rn_f32_slowpath) ;  /* 0x00000000002c7944 */ /* 0x000fea0003c00000 */
[----:B------:R-:W-:Y:S01]  /*0a40*/  MOV R7, R0 ;  /* 0x0000000000077202 */ /* 0x000fe20000000f00 */
[----:B------:R-:W-:Y:S06]  /*0a50*/  BRA `(.L_x_38) ;  /* 0x0000000000107947 */ /* 0x000fec0003800000 */
.L_x_37:
[----:B------:R-:W-:Y:S01]  /*0a60*/  FMUL.FTZ R7, R0, R3 ;  /* 0x0000000300077220 */ /* 0x000fe20000410000 */
[----:B------:R-:W-:-:S03]  /*0a70*/  FMUL.FTZ R3, R3, 0.5 ;  /* 0x3f00000003037820 */ /* 0x000fc60000410000 */
[----:B------:R-:W-:-:S04]  /*0a80*/  FFMA R0, -R7, R7, R0 ;  /* 0x0000000707007223 */ /* 0x000fc80000000100 */
[----:B------:R-:W-:-:S07]  /*0a90*/  FFMA R7, R0, R3, R7 ;  /* 0x0000000300077223 */ /* 0x000fce0000000007 */
.L_x_38:
[----:B------:R-:W-:Y:S05]  /*0aa0*/  BSYNC.RECONVERGENT B0 ;  /* 0x0000000000007941 */ /* 0x000fea0003800200 */
.L_x_36:
[----:B------:R-:W0:Y:S02]  /*0ab0*/  LDC.64 R4, c[0x0][0x380] ;  /* 0x0000e000ff047b82 */ /* 0x000e240000000a00 */
[----:B0-----:R-:W-:-:S05]  /*0ac0*/  IMAD.WIDE R2, R2, 0x4, R4 ;  /* 0x0000000402027825 */ /* 0x001fca00078e0204 */
[----:B------:R-:W-:Y:S01]  /*0ad0*/  STG.E desc[UR4][R2.64], R7 ;  /* 0x0000000702007986 */ /* 0x000fe2000c101904 */
[----:B------:R-:W-:Y:S05]  /*0ae0*/  EXIT ;  /* 0x000000000000794d */ /* 0x000fea0003800000 */
        .weak           $__internal_1_$__cuda_sm20_sqrt_rn_f32_slowpath
        .type           $__internal_1_$__cuda_sm20_sqrt_rn_f32_slowpath,@function
        .size           $__internal_1_$__cuda_sm20_sqrt_rn_f32_slowpath,(.L_x_44 - $__internal_1_$__cuda_sm20_sqrt_rn_f32_slowpath)
$__internal_1_$__cuda_sm20_sqrt_rn_f32_slowpath:
[----:B------:R-:W-:-:S13]  /*0af0*/  LOP3.LUT P0, RZ, R0, 0x7fffffff, RZ, 0xc0, !PT ;  /* 0x7fffffff00ff7812 */ /* 0x000fda000780c0ff */
[----:B------:R-:W-:Y:S01]  /*0b00*/  @!P0 MOV R3, R0 ;  /* 0x0000000000038202 */ /* 0x000fe20000000f00 */
[----:B------:R-:W-:Y:S06]  /*0b10*/  @!P0 BRA `(.L_x_39) ;  /* 0x0000000000408947 */ /* 0x000fec0003800000 */
[----:B------:R-:W-:-:S13]  /*0b20*/  FSETP.GEU.FTZ.AND P0, PT, R0, RZ, PT ;  /* 0x000000ff0000720b */ /* 0x000fda0003f1e000 */
[----:B------:R-:W-:Y:S01]  /*0b30*/  @!P0 MOV R3, 0x7fffffff ;  /* 0x7fffffff00038802 */ /* 0x000fe20000000f00 */
[----:B------:R-:W-:Y:S06]  /*0b40*/  @!P0 BRA `(.L_x_39) ;  /* 0x0000000000348947 */ /* 0x000fec0003800000 */
[----:B------:R-:W-:-:S13]  /*0b50*/  FSETP.GTU.FTZ.AND P0, PT, |R0|, +INF , PT ;  /* 0x7f8000000000780b */ /* 0x000fda0003f1c200 */
[----:B------:R-:W-:Y:S01]  /*0b60*/  @P0 FADD.FTZ R3, R0, 1 ;  /* 0x3f80000000030421 */ /* 0x000fe20000010000 */
[----:B------:R-:W-:Y:S06]  /*0b70*/  @P0 BRA `(.L_x_39) ;  /* 0x0000000000280947 */ /* 0x000fec0003800000 */
[----:B------:R-:W-:-:S13]  /*0b80*/  FSETP.NEU.FTZ.AND P0, PT, |R0|, +INF , PT ;  /* 0x7f8000000000780b */ /* 0x000fda0003f1d200 */
[----:B------:R-:W-:-:S04]  /*0b90*/  @P0 FFMA R4, R0, 1.84467440737095516160e+19, RZ ;  /* 0x5f80000000040823 */ /* 0x000fc800000000ff */
[----:B------:R-:W0:Y:S02]  /*0ba0*/  @P0 MUFU.RSQ R3, R4 ;  /* 0x0000000400030308 */ /* 0x000e240000001400 */
[----:B0-----:R-:W-:Y:S01]  /*0bb0*/  @P0 FMUL.FTZ R5, R4, R3 ;  /* 0x0000000304050220 */ /* 0x001fe20000410000 */
[----:B------:R-:W-:Y:S01]  /*0bc0*/  @P0 FMUL.FTZ R7, R3, 0.5 ;  /* 0x3f00000003070820 */ /* 0x000fe20000410000 */
[----:B------:R-:W-:Y:S02]  /*0bd0*/  @!P0 MOV R3, R0 ;  /* 0x0000000000038202 */ /* 0x000fe40000000f00 */
[----:B------:R-:W-:-:S04]  /*0be0*/  @P0 FADD.FTZ R6, -R5, -RZ ;  /* 0x800000ff05060221 */ /* 0x000fc80000010100 */
[----:B------:R-:W-:-:S04]  /*0bf0*/  @P0 FFMA R6, R5, R6, R4 ;  /* 0x0000000605060223 */ /* 0x000fc80000000004 */
[----:B------:R-:W-:-:S04]  /*0c00*/  @P0 FFMA R6, R6, R7, R5 ;  /* 0x0000000706060223 */ /* 0x000fc80000000005 */
[----:B------:R-:W-:-:S07]  /*0c10*/  @P0 FMUL.FTZ R3, R6, 2.3283064365386962891e-10 ;  /* 0x2f80000006030820 */ /* 0x000fce0000410000 */
.L_x_39:
[----:B------:R-:W-:Y:S01]  /*0c20*/  HFMA2 R5, -RZ, RZ, 0, 0 ;  /* 0x00000000ff057431 */ /* 0x000fe200000001ff */
[----:B------:R-:W-:Y:S02]  /*0c30*/  MOV R4, R8 ;  /* 0x0000000800047202 */ /* 0x000fe40000000f00 */
[----:B------:R-:W-:Y:S02]  /*0c40*/  MOV R0, R3 ;  /* 0x0000000300007202 */ /* 0x000fe40000000f00 */
[----:B------:R-:W-:Y:S05]  /*0c50*/  RET.REL.NODEC R4 `(_Z14high_intensityPfPKfi) ;  /* 0xfffffff004e87950 */ /* 0x000fea0003c3ffff */
.L_x_40:
        /* <DEDUP_REMOVED lines=10> */
.L_x_44:


//--------------------- .text._Z16medium_intensityPfPKfi --------------------------
	.section	.text._Z16medium_intensityPfPKfi,"ax",@progbits
	.align	128
        .global         _Z16medium_intensityPfPKfi
        .type           _Z16medium_intensityPfPKfi,@function
        .size           _Z16medium_intensityPfPKfi,(.L_x_50 - _Z16medium_intensityPfPKfi)
        .other          _Z16medium_intensityPfPKfi,@"STO_CUDA_ENTRY STV_DEFAULT"
_Z16medium_intensityPfPKfi:
.text._Z16medium_intensityPfPKfi:
        /* <DEDUP_REMOVED lines=9> */
[----:B------:R-:W1:Y:S07]  /*0090*/  LDCU.64 UR4, c[0x0][0x358] ;  /* 0x00006b00ff0477ac */ /* 0x000e6e0008000a00 */
[----:B------:R-:W2:Y:S01]  /*00a0*/  LDC.64 R4, c[0x0][0x380] ;  /* 0x0000e000ff047b82 */ /* 0x000ea20000000a00 */
[----:B0-----:R-:W-:-:S06]  /*00b0*/  IMAD.WIDE R2, R7, 0x4, R2 ;  /* 0x0000000407027825 */ /* 0x001fcc00078e0202 */
[----:B-1----:R-:W3:Y:S01]  /*00c0*/  LDG.E.CONSTANT R2, desc[UR4][R2.64] ;  /* 0x0000000402027981 */ /* 0x002ee2000c1e9900 */
[----:B------:R-:W-:Y:S02]  /*00d0*/  HFMA2 R9, -RZ, RZ, 2, 0 ;  /* 0x40000000ff097431 */ /* 0x000fe400000001ff */
[----:B--2---:R-:W-:-:S04]  /*00e0*/  IMAD.WIDE R4, R7, 0x4, R4 ;  /* 0x0000000407047825 */ /* 0x004fc800078e0204 */
[----:B---3--:R-:W-:-:S04]  /*00f0*/  FFMA R0, R2, R2, R2 ;  /* 0x0000000202007223 */ /* 0x008fc80000000002 */
[----:B------:R-:W-:-:S04]  /*0100*/  FFMA R0, R0, R9, -1 ;  /* 0xbf80000000007423 */ /* 0x000fc80000000009 */
[----:B------:R-:W-:-:S04]  /*0110*/  FMUL R9, R0, 0.5 ;  /* 0x3f00000000097820 */ /* 0x000fc80000400000 */
[----:B------:R-:W-:-:S04]  /*0120*/  FFMA R9, R0, R0, R9 ;  /* 0x0000000000097223 */ /* 0x000fc80000000009 */
[----:B------:R-:W-:-:S04]  /*0130*/  FFMA R9, R9, R9, R9 ;  /* 0x0000000909097223 */ /* 0x000fc80000000009 */
[----:B------:R-:W-:-:S05]  /*0140*/  FADD R9, R9, 1 ;  /* 0x3f80000009097421 */ /* 0x000fca0000000000 */
[----:B------:R-:W-:Y:S01]  /*0150*/  STG.E desc[UR4][R4.64], R9 ;  /* 0x0000000904007986 */ /* 0x000fe2000c101904 */
[----:B------:R-:W-:Y:S05]  /*0160*/  EXIT ;  /* 0x000000000000794d */ /* 0x000fea0003800000 */
.L_x_41:
        /* <DEDUP_REMOVED lines=9> */
.L_x_50:


//--------------------- .text._Z13low_intensityPfPKfi --------------------------
	.section	.text._Z13low_intensityPfPKfi,"ax",@progbits
	.align	128
        .global         _Z13low_intensityPfPKfi
        .type           _Z13low_intensityPfPKfi,@function
        .size           _Z13low_intensityPfPKfi,(.L_x_51 - _Z13low_intensityPfPKfi)
        .other          _Z13low_intensityPfPKfi,@"STO_CUDA_ENTRY STV_DEFAULT"
_Z13low_intensityPfPKfi:
.text._Z13low_intensityPfPKfi:
        /* <DEDUP_REMOVED lines=13> */
[----:B--2---:R-:W-:-:S04]  /*00d0*/  IMAD.WIDE R4, R7, 0x4, R4 ;  /* 0x0000000407047825 */ /* 0x004fc800078e0204 */
[----:B---3--:R-:W-:-:S05]  /*00e0*/  FADD R7, R2, 1 ;  /* 0x3f80000002077421 */ /* 0x008fca0000000000 */
[----:B------:R-:W-:Y:S01]  /*00f0*/  STG.E desc[UR4][R4.64], R7 ;  /* 0x0000000704007986 */ /* 0x000fe2000c101904 */
[----:B------:R-:W-:Y:S05]  /*0100*/  EXIT ;  /* 0x000000000000794d */ /* 0x000fea0003800000 */
.L_x_42:
        /* <DEDUP_REMOVED lines=15> */
.L_x_51:


//--------------------- .nv.shared._Z23shared_memory_intensivePfPKfi --------------------------
	.section	.nv.shared._Z23shared_memory_intensivePfPKfi,"aw",@nobits
	.sectionflags	@""
	.align	4
.nv.shared._Z23shared_memory_intensivePfPKfi:
	.zero		17408


//--------------------- .nv.shared.reserved.0     --------------------------
	.section	.nv.shared.reserved.0,"aw",@nobits
	.weak		__nv_reservedSMEM_offset_0_alias
	.size		__nv_reservedSMEM_offset_0_alias, 0, 64
	.other		__nv_reservedSMEM_offset_0_alias,@"STO_CUDA_RESERVED_SHARED STV_DEFAULT"
__nv_reservedSMEM_offset_0_alias:
	.zero		0
	.zero		64


//--------------------- .nv.constant0._Z23shared_memory_intensivePfPKfi --------------------------
	.section	.nv.constant0._Z23shared_memory_intensivePfPKfi,"a",@progbits
	.sectionflags	@""
	.align	4
.nv.constant0._Z23shared_memory_intensivePfPKfi:
	.zero		916


//--------------------- .nv.constant0._Z22high_register_pressurePfPKfi --------------------------
	.section	.nv.constant0._Z22high_register_pressurePfPKfi,"a",@progbits
	.sectionflags	@""
	.align	4
.nv.constant0._Z22high_register_pressurePfPKfi:
	.zero		916


//--------------------- .nv.constant0._Z14uniform_kernelPfPKfi --------------------------
	.section	.nv.constant0._Z14uniform_kernelPfPKfi,"a",@progbits
	.sectionflags	@""
	.align	4
.nv.constant0._Z14uniform_kernelPfPKfi:
	.zero		916


//--------------------- .nv.constant0._Z16divergent_kernelPfPKfi --------------------------
	.section	.nv.constant0._Z16divergent_kernelPfPKfi,"a",@progbits
	.sectionflags	@""
	.align	4
.nv.constant0._Z16divergent_kernelPfPKfi:
	.zero		916


//--------------------- .nv.constant0._Z14high_intensityPfPKfi --------------------------
	.section	.nv.constant0._Z14high_intensityPfPKfi,"a",@progbits
	.sectionflags	@""
	.align	4
.nv.constant0._Z14high_intensityPfPKfi:
	.zero		916


//--------------------- .nv.constant0._Z16medium_intensityPfPKfi --------------------------
	.section	.nv.constant0._Z16medium_intensityPfPKfi,"a",@progbits
	.sectionflags	@""
	.align	4
.nv.constant0._Z16medium_intensityPfPKfi:
	.zero		916


//--------------------- .nv.constant0._Z13low_intensityPfPKfi --------------------------
	.section	.nv.constant0._Z13low_intensityPfPKfi,"a",@progbits
	.sectionflags	@""
	.align	4
.nv.constant0._Z13low_intensityPfPKfi:
	.zero		916


//--------------------- SYMBOLS --------------------------

	.type		.nv.reservedSmem.offset0,@object
	.size		.nv.reservedSmem.offset0,0x4
	.type		.nv.reservedSmem.cap,@object
	.size		.nv.reservedSmem.cap,0x4
